//
// Generated by NVIDIA NVVM Compiler
//
// Compiler Build ID: CL-36424714
// Cuda compilation tools, release 13.0, V13.0.88
// Based on NVVM 20.0.0
//

.version 9.0
.target sm_100
.address_size 64

	// .globl	_Z10_matrixMulPKfS0_Pfiii
// _ZZ12_matrixMulShPKfS0_PfiiiE5arrAs has been demoted
// _ZZ12_matrixMulShPKfS0_PfiiiE5arrBs has been demoted
// _ZZ14_matrixMulShBcPKfS0_PfiiiE5arrAs has been demoted
// _ZZ14_matrixMulShBcPKfS0_PfiiiE5arrBs has been demoted
// _ZZ16_matrixMulShBcPdPKfS0_PfiiiE5arrAs has been demoted
// _ZZ16_matrixMulShBcPdPKfS0_PfiiiE5arrBs has been demoted

.visible .entry _Z10_matrixMulPKfS0_Pfiii(
	.param .u64 .ptr .align 1 _Z10_matrixMulPKfS0_Pfiii_param_0,
	.param .u64 .ptr .align 1 _Z10_matrixMulPKfS0_Pfiii_param_1,
	.param .u64 .ptr .align 1 _Z10_matrixMulPKfS0_Pfiii_param_2,
	.param .u32 _Z10_matrixMulPKfS0_Pfiii_param_3,
	.param .u32 _Z10_matrixMulPKfS0_Pfiii_param_4,
	.param .u32 _Z10_matrixMulPKfS0_Pfiii_param_5
)
{
	.reg .pred 	%p<10>;
	.reg .b32 	%r<91>;
	.reg .b32 	%f<55>;
	.reg .b64 	%rd<69>;

	ld.param.u64 	%rd5, [_Z10_matrixMulPKfS0_Pfiii_param_0];
	ld.param.u64 	%rd6, [_Z10_matrixMulPKfS0_Pfiii_param_1];
	ld.param.u64 	%rd4, [_Z10_matrixMulPKfS0_Pfiii_param_2];
	ld.param.u32 	%r43, [_Z10_matrixMulPKfS0_Pfiii_param_4];
	ld.param.u32 	%r44, [_Z10_matrixMulPKfS0_Pfiii_param_5];
	cvta.to.global.u64 	%rd1, %rd6;
	cvta.to.global.u64 	%rd2, %rd5;
	mov.u32 	%r45, %ntid.y;
	mov.u32 	%r46, %ctaid.y;
	mul.lo.s32 	%r1, %r45, %r46;
	mov.u32 	%r2, %tid.y;
	add.s32 	%r3, %r1, %r2;
	setp.lt.s32 	%p1, %r43, 1;
	@%p1 bra 	$L__BB0_12;
	mov.u32 	%r48, %tid.x;
	mov.u32 	%r49, %ctaid.x;
	mov.u32 	%r50, %ntid.x;
	mad.lo.s32 	%r51, %r50, %r49, %r48;
	cvta.to.global.u64 	%rd7, %rd4;
	mul.lo.s32 	%r4, %r43, %r51;
	mad.lo.s32 	%r52, %r44, %r51, %r3;
	mul.wide.u32 	%rd8, %r52, 4;
	add.s64 	%rd3, %rd7, %rd8;
	ld.global.f32 	%f52, [%rd3];
	and.b32  	%r5, %r43, 7;
	setp.lt.u32 	%p2, %r43, 8;
	mov.b32 	%r89, 0;
	@%p2 bra 	$L__BB0_4;
	and.b32  	%r89, %r43, 2147483640;
	neg.s32 	%r87, %r89;
	add.s32 	%r53, %r2, %r44;
	add.s32 	%r86, %r53, %r1;
	shl.b32 	%r9, %r44, 3;
	shl.b32 	%r54, %r44, 1;
	add.s32 	%r85, %r3, %r54;
	mad.lo.s32 	%r84, %r44, 3, %r3;
	shl.b32 	%r55, %r44, 2;
	add.s32 	%r83, %r3, %r55;
	mad.lo.s32 	%r82, %r44, 5, %r3;
	mad.lo.s32 	%r81, %r44, 6, %r3;
	mad.lo.s32 	%r80, %r44, 7, %r3;
	add.s32 	%r78, %r4, 3;
	mov.u32 	%r79, %r3;
$L__BB0_3:
	.pragma "nounroll";
	add.s32 	%r56, %r78, -3;
	mul.wide.u32 	%rd9, %r56, 4;
	add.s64 	%rd10, %rd2, %rd9;
	ld.global.f32 	%f9, [%rd10];
	mul.wide.u32 	%rd11, %r79, 4;
	add.s64 	%rd12, %rd1, %rd11;
	ld.global.f32 	%f10, [%rd12];
	fma.rn.f32 	%f11, %f9, %f10, %f52;
	st.global.f32 	[%rd3], %f11;
	add.s32 	%r57, %r78, -2;
	mul.wide.u32 	%rd13, %r57, 4;
	add.s64 	%rd14, %rd2, %rd13;
	ld.global.f32 	%f12, [%rd14];
	mul.wide.u32 	%rd15, %r86, 4;
	add.s64 	%rd16, %rd1, %rd15;
	ld.global.f32 	%f13, [%rd16];
	fma.rn.f32 	%f14, %f12, %f13, %f11;
	st.global.f32 	[%rd3], %f14;
	add.s32 	%r58, %r78, -1;
	mul.wide.u32 	%rd17, %r58, 4;
	add.s64 	%rd18, %rd2, %rd17;
	ld.global.f32 	%f15, [%rd18];
	mul.wide.u32 	%rd19, %r85, 4;
	add.s64 	%rd20, %rd1, %rd19;
	ld.global.f32 	%f16, [%rd20];
	fma.rn.f32 	%f17, %f15, %f16, %f14;
	st.global.f32 	[%rd3], %f17;
	add.s32 	%r59, %r78, 4;
	mul.wide.u32 	%rd21, %r78, 4;
	add.s64 	%rd22, %rd2, %rd21;
	ld.global.f32 	%f18, [%rd22];
	mul.wide.u32 	%rd23, %r84, 4;
	add.s64 	%rd24, %rd1, %rd23;
	ld.global.f32 	%f19, [%rd24];
	fma.rn.f32 	%f20, %f18, %f19, %f17;
	st.global.f32 	[%rd3], %f20;
	add.s32 	%r60, %r78, 1;
	mul.wide.u32 	%rd25, %r60, 4;
	add.s64 	%rd26, %rd2, %rd25;
	ld.global.f32 	%f21, [%rd26];
	mul.wide.u32 	%rd27, %r83, 4;
	add.s64 	%rd28, %rd1, %rd27;
	ld.global.f32 	%f22, [%rd28];
	fma.rn.f32 	%f23, %f21, %f22, %f20;
	st.global.f32 	[%rd3], %f23;
	add.s32 	%r61, %r78, 2;
	mul.wide.u32 	%rd29, %r61, 4;
	add.s64 	%rd30, %rd2, %rd29;
	ld.global.f32 	%f24, [%rd30];
	mul.wide.u32 	%rd31, %r82, 4;
	add.s64 	%rd32, %rd1, %rd31;
	ld.global.f32 	%f25, [%rd32];
	fma.rn.f32 	%f26, %f24, %f25, %f23;
	st.global.f32 	[%rd3], %f26;
	add.s32 	%r62, %r78, 3;
	mul.wide.u32 	%rd33, %r62, 4;
	add.s64 	%rd34, %rd2, %rd33;
	ld.global.f32 	%f27, [%rd34];
	mul.wide.u32 	%rd35, %r81, 4;
	add.s64 	%rd36, %rd1, %rd35;
	ld.global.f32 	%f28, [%rd36];
	fma.rn.f32 	%f29, %f27, %f28, %f26;
	st.global.f32 	[%rd3], %f29;
	mul.wide.u32 	%rd37, %r59, 4;
	add.s64 	%rd38, %rd2, %rd37;
	ld.global.f32 	%f30, [%rd38];
	mul.wide.u32 	%rd39, %r80, 4;
	add.s64 	%rd40, %rd1, %rd39;
	ld.global.f32 	%f31, [%rd40];
	fma.rn.f32 	%f52, %f30, %f31, %f29;
	st.global.f32 	[%rd3], %f52;
	add.s32 	%r87, %r87, 8;
	add.s32 	%r86, %r86, %r9;
	add.s32 	%r85, %r85, %r9;
	add.s32 	%r84, %r84, %r9;
	add.s32 	%r83, %r83, %r9;
	add.s32 	%r82, %r82, %r9;
	add.s32 	%r81, %r81, %r9;
	add.s32 	%r80, %r80, %r9;
	add.s32 	%r79, %r79, %r9;
	add.s32 	%r78, %r78, 8;
	setp.ne.s32 	%p3, %r87, 0;
	@%p3 bra 	$L__BB0_3;
$L__BB0_4:
	setp.eq.s32 	%p4, %r5, 0;
	@%p4 bra 	$L__BB0_12;
	and.b32  	%r38, %r43, 3;
	setp.lt.u32 	%p5, %r5, 4;
	@%p5 bra 	$L__BB0_7;
	add.s32 	%r63, %r89, %r4;
	mul.wide.u32 	%rd41, %r63, 4;
	add.s64 	%rd42, %rd2, %rd41;
	ld.global.f32 	%f32, [%rd42];
	mad.lo.s32 	%r64, %r89, %r44, %r3;
	mul.wide.u32 	%rd43, %r64, 4;
	add.s64 	%rd44, %rd1, %rd43;
	ld.global.f32 	%f33, [%rd44];
	fma.rn.f32 	%f34, %f32, %f33, %f52;
	st.global.f32 	[%rd3], %f34;
	add.s32 	%r65, %r63, 1;
	mul.wide.u32 	%rd45, %r65, 4;
	add.s64 	%rd46, %rd2, %rd45;
	ld.global.f32 	%f35, [%rd46];
	add.s32 	%r66, %r64, %r44;
	mul.wide.u32 	%rd47, %r66, 4;
	add.s64 	%rd48, %rd1, %rd47;
	ld.global.f32 	%f36, [%rd48];
	fma.rn.f32 	%f37, %f35, %f36, %f34;
	st.global.f32 	[%rd3], %f37;
	add.s32 	%r67, %r63, 2;
	mul.wide.u32 	%rd49, %r67, 4;
	add.s64 	%rd50, %rd2, %rd49;
	ld.global.f32 	%f38, [%rd50];
	add.s32 	%r68, %r66, %r44;
	mul.wide.u32 	%rd51, %r68, 4;
	add.s64 	%rd52, %rd1, %rd51;
	ld.global.f32 	%f39, [%rd52];
	fma.rn.f32 	%f40, %f38, %f39, %f37;
	st.global.f32 	[%rd3], %f40;
	add.s32 	%r69, %r63, 3;
	mul.wide.u32 	%rd53, %r69, 4;
	add.s64 	%rd54, %rd2, %rd53;
	ld.global.f32 	%f41, [%rd54];
	add.s32 	%r70, %r68, %r44;
	mul.wide.u32 	%rd55, %r70, 4;
	add.s64 	%rd56, %rd1, %rd55;
	ld.global.f32 	%f42, [%rd56];
	fma.rn.f32 	%f52, %f41, %f42, %f40;
	st.global.f32 	[%rd3], %f52;
	add.s32 	%r89, %r89, 4;
$L__BB0_7:
	setp.eq.s32 	%p6, %r38, 0;
	@%p6 bra 	$L__BB0_12;
	setp.eq.s32 	%p7, %r38, 1;
	@%p7 bra 	$L__BB0_10;
	add.s32 	%r71, %r89, %r4;
	mul.wide.u32 	%rd57, %r71, 4;
	add.s64 	%rd58, %rd2, %rd57;
	ld.global.f32 	%f43, [%rd58];
	mad.lo.s32 	%r72, %r89, %r44, %r3;
	mul.wide.u32 	%rd59, %r72, 4;
	add.s64 	%rd60, %rd1, %rd59;
	ld.global.f32 	%f44, [%rd60];
	fma.rn.f32 	%f45, %f43, %f44, %f52;
	st.global.f32 	[%rd3], %f45;
	add.s32 	%r73, %r71, 1;
	mul.wide.u32 	%rd61, %r73, 4;
	add.s64 	%rd62, %rd2, %rd61;
	ld.global.f32 	%f46, [%rd62];
	add.s32 	%r74, %r72, %r44;
	mul.wide.u32 	%rd63, %r74, 4;
	add.s64 	%rd64, %rd1, %rd63;
	ld.global.f32 	%f47, [%rd64];
	fma.rn.f32 	%f52, %f46, %f47, %f45;
	st.global.f32 	[%rd3], %f52;
	add.s32 	%r89, %r89, 2;
$L__BB0_10:
	and.b32  	%r75, %r43, 1;
	setp.eq.b32 	%p8, %r75, 1;
	not.pred 	%p9, %p8;
	@%p9 bra 	$L__BB0_12;
	add.s32 	%r76, %r89, %r4;
	mul.wide.u32 	%rd65, %r76, 4;
	add.s64 	%rd66, %rd2, %rd65;
	ld.global.f32 	%f48, [%rd66];
	mad.lo.s32 	%r77, %r89, %r44, %r3;
	mul.wide.u32 	%rd67, %r77, 4;
	add.s64 	%rd68, %rd1, %rd67;
	ld.global.f32 	%f49, [%rd68];
	fma.rn.f32 	%f50, %f48, %f49, %f52;
	st.global.f32 	[%rd3], %f50;
$L__BB0_12:
	ret;

}
	// .globl	_Z12_matrixMulShPKfS0_Pfiii
.visible .entry _Z12_matrixMulShPKfS0_Pfiii(
	.param .u64 .ptr .align 1 _Z12_matrixMulShPKfS0_Pfiii_param_0,
	.param .u64 .ptr .align 1 _Z12_matrixMulShPKfS0_Pfiii_param_1,
	.param .u64 .ptr .align 1 _Z12_matrixMulShPKfS0_Pfiii_param_2,
	.param .u32 _Z12_matrixMulShPKfS0_Pfiii_param_3,
	.param .u32 _Z12_matrixMulShPKfS0_Pfiii_param_4,
	.param .u32 _Z12_matrixMulShPKfS0_Pfiii_param_5
)
{
	.reg .pred 	%p<3>;
	.reg .b32 	%r<40>;
	.reg .b32 	%f<57>;
	.reg .b64 	%rd<13>;
	// demoted variable
	.shared .align 4 .b8 _ZZ12_matrixMulShPKfS0_PfiiiE5arrAs[1024];
	// demoted variable
	.shared .align 4 .b8 _ZZ12_matrixMulShPKfS0_PfiiiE5arrBs[1024];
	ld.param.u64 	%rd3, [_Z12_matrixMulShPKfS0_Pfiii_param_0];
	ld.param.u64 	%rd4, [_Z12_matrixMulShPKfS0_Pfiii_param_1];
	ld.param.u64 	%rd5, [_Z12_matrixMulShPKfS0_Pfiii_param_2];
	ld.param.u32 	%r19, [_Z12_matrixMulShPKfS0_Pfiii_param_4];
	ld.param.u32 	%r20, [_Z12_matrixMulShPKfS0_Pfiii_param_5];
	mov.u32 	%r21, %ntid.x;
	mov.u32 	%r22, %ctaid.x;
	mov.u32 	%r1, %tid.x;
	mad.lo.s32 	%r2, %r21, %r22, %r1;
	mov.u32 	%r23, %ntid.y;
	mov.u32 	%r24, %ctaid.y;
	mov.u32 	%r3, %tid.y;
	mad.lo.s32 	%r4, %r23, %r24, %r3;
	setp.lt.s32 	%p1, %r19, 16;
	mov.f32 	%f56, 0f00000000;
	@%p1 bra 	$L__BB1_3;
	shl.b32 	%r25, %r3, 4;
	add.s32 	%r26, %r25, %r1;
	shl.b32 	%r27, %r26, 2;
	mov.u32 	%r28, _ZZ12_matrixMulShPKfS0_PfiiiE5arrAs;
	add.s32 	%r5, %r28, %r27;
	mov.u32 	%r29, _ZZ12_matrixMulShPKfS0_PfiiiE5arrBs;
	add.s32 	%r6, %r29, %r27;
	shl.b32 	%r30, %r1, 2;
	add.s32 	%r7, %r28, %r30;
	shl.b32 	%r31, %r3, 6;
	add.s32 	%r8, %r29, %r31;
	shr.s32 	%r32, %r19, 31;
	shr.u32 	%r33, %r32, 28;
	add.s32 	%r34, %r19, %r33;
	shr.s32 	%r35, %r34, 4;
	neg.s32 	%r39, %r35;
	mad.lo.s32 	%r38, %r19, %r2, %r3;
	mad.lo.s32 	%r37, %r1, %r20, %r4;
	shl.b32 	%r12, %r20, 4;
	cvta.to.global.u64 	%rd1, %rd3;
	cvta.to.global.u64 	%rd2, %rd4;
	mov.f32 	%f56, 0f00000000;
$L__BB1_2:
	mul.wide.u32 	%rd6, %r38, 4;
	add.s64 	%rd7, %rd1, %rd6;
	ld.global.f32 	%f6, [%rd7];
	st.shared.f32 	[%r5], %f6;
	mul.wide.u32 	%rd8, %r37, 4;
	add.s64 	%rd9, %rd2, %rd8;
	ld.global.f32 	%f7, [%rd9];
	st.shared.f32 	[%r6], %f7;
	bar.sync 	0;
	ld.shared.f32 	%f8, [%r7];
	ld.shared.f32 	%f9, [%r8];
	fma.rn.f32 	%f10, %f8, %f9, %f56;
	ld.shared.f32 	%f11, [%r7+64];
	ld.shared.f32 	%f12, [%r8+4];
	fma.rn.f32 	%f13, %f11, %f12, %f10;
	ld.shared.f32 	%f14, [%r7+128];
	ld.shared.f32 	%f15, [%r8+8];
	fma.rn.f32 	%f16, %f14, %f15, %f13;
	ld.shared.f32 	%f17, [%r7+192];
	ld.shared.f32 	%f18, [%r8+12];
	fma.rn.f32 	%f19, %f17, %f18, %f16;
	ld.shared.f32 	%f20, [%r7+256];
	ld.shared.f32 	%f21, [%r8+16];
	fma.rn.f32 	%f22, %f20, %f21, %f19;
	ld.shared.f32 	%f23, [%r7+320];
	ld.shared.f32 	%f24, [%r8+20];
	fma.rn.f32 	%f25, %f23, %f24, %f22;
	ld.shared.f32 	%f26, [%r7+384];
	ld.shared.f32 	%f27, [%r8+24];
	fma.rn.f32 	%f28, %f26, %f27, %f25;
	ld.shared.f32 	%f29, [%r7+448];
	ld.shared.f32 	%f30, [%r8+28];
	fma.rn.f32 	%f31, %f29, %f30, %f28;
	ld.shared.f32 	%f32, [%r7+512];
	ld.shared.f32 	%f33, [%r8+32];
	fma.rn.f32 	%f34, %f32, %f33, %f31;
	ld.shared.f32 	%f35, [%r7+576];
	ld.shared.f32 	%f36, [%r8+36];
	fma.rn.f32 	%f37, %f35, %f36, %f34;
	ld.shared.f32 	%f38, [%r7+640];
	ld.shared.f32 	%f39, [%r8+40];
	fma.rn.f32 	%f40, %f38, %f39, %f37;
	ld.shared.f32 	%f41, [%r7+704];
	ld.shared.f32 	%f42, [%r8+44];
	fma.rn.f32 	%f43, %f41, %f42, %f40;
	ld.shared.f32 	%f44, [%r7+768];
	ld.shared.f32 	%f45, [%r8+48];
	fma.rn.f32 	%f46, %f44, %f45, %f43;
	ld.shared.f32 	%f47, [%r7+832];
	ld.shared.f32 	%f48, [%r8+52];
	fma.rn.f32 	%f49, %f47, %f48, %f46;
	ld.shared.f32 	%f50, [%r7+896];
	ld.shared.f32 	%f51, [%r8+56];
	fma.rn.f32 	%f52, %f50, %f51, %f49;
	ld.shared.f32 	%f53, [%r7+960];
	ld.shared.f32 	%f54, [%r8+60];
	fma.rn.f32 	%f56, %f53, %f54, %f52;
	bar.sync 	0;
	add.s32 	%r39, %r39, 1;
	setp.ne.s32 	%p2, %r39, 0;
	add.s32 	%r38, %r38, 16;
	add.s32 	%r37, %r37, %r12;
	@%p2 bra 	$L__BB1_2;
$L__BB1_3:
	cvta.to.global.u64 	%rd10, %rd5;
	mad.lo.s32 	%r36, %r20, %r2, %r4;
	mul.wide.u32 	%rd11, %r36, 4;
	add.s64 	%rd12, %rd10, %rd11;
	st.global.f32 	[%rd12], %f56;
	ret;

}
	// .globl	_Z14_matrixMulShBcPKfS0_Pfiii
.visible .entry _Z14_matrixMulShBcPKfS0_Pfiii(
	.param .u64 .ptr .align 1 _Z14_matrixMulShBcPKfS0_Pfiii_param_0,
	.param .u64 .ptr .align 1 _Z14_matrixMulShBcPKfS0_Pfiii_param_1,
	.param .u64 .ptr .align 1 _Z14_matrixMulShBcPKfS0_Pfiii_param_2,
	.param .u32 _Z14_matrixMulShBcPKfS0_Pfiii_param_3,
	.param .u32 _Z14_matrixMulShBcPKfS0_Pfiii_param_4,
	.param .u32 _Z14_matrixMulShBcPKfS0_Pfiii_param_5
)
{
	.reg .pred 	%p<3>;
	.reg .b32 	%r<40>;
	.reg .b32 	%f<57>;
	.reg .b64 	%rd<13>;
	// demoted variable
	.shared .align 4 .b8 _ZZ14_matrixMulShBcPKfS0_PfiiiE5arrAs[1024];
	// demoted variable
	.shared .align 4 .b8 _ZZ14_matrixMulShBcPKfS0_PfiiiE5arrBs[1024];
	ld.param.u64 	%rd3, [_Z14_matrixMulShBcPKfS0_Pfiii_param_0];
	ld.param.u64 	%rd4, [_Z14_matrixMulShBcPKfS0_Pfiii_param_1];
	ld.param.u64 	%rd5, [_Z14_matrixMulShBcPKfS0_Pfiii_param_2];
	ld.param.u32 	%r19, [_Z14_matrixMulShBcPKfS0_Pfiii_param_4];
	ld.param.u32 	%r20, [_Z14_matrixMulShBcPKfS0_Pfiii_param_5];
	mov.u32 	%r21, %ntid.x;
	mov.u32 	%r22, %ctaid.x;
	mov.u32 	%r1, %tid.x;
	mad.lo.s32 	%r2, %r21, %r22, %r1;
	mov.u32 	%r23, %ntid.y;
	mov.u32 	%r24, %ctaid.y;
	mov.u32 	%r3, %tid.y;
	mad.lo.s32 	%r4, %r23, %r24, %r3;
	setp.lt.s32 	%p1, %r19, 16;
	mov.f32 	%f56, 0f00000000;
	@%p1 bra 	$L__BB2_3;
	shl.b32 	%r25, %r1, 4;
	add.s32 	%r26, %r25, %r3;
	shl.b32 	%r27, %r26, 2;
	mov.u32 	%r28, _ZZ14_matrixMulShBcPKfS0_PfiiiE5arrAs;
	add.s32 	%r5, %r28, %r27;
	mov.u32 	%r29, _ZZ14_matrixMulShBcPKfS0_PfiiiE5arrBs;
	add.s32 	%r6, %r29, %r27;
	shl.b32 	%r30, %r1, 6;
	add.s32 	%r7, %r28, %r30;
	shl.b32 	%r31, %r3, 2;
	add.s32 	%r8, %r29, %r31;
	shr.s32 	%r32, %r19, 31;
	shr.u32 	%r33, %r32, 28;
	add.s32 	%r34, %r19, %r33;
	shr.s32 	%r35, %r34, 4;
	neg.s32 	%r39, %r35;
	mad.lo.s32 	%r38, %r19, %r2, %r3;
	mad.lo.s32 	%r37, %r1, %r20, %r4;
	shl.b32 	%r12, %r20, 4;
	cvta.to.global.u64 	%rd1, %rd3;
	cvta.to.global.u64 	%rd2, %rd4;
	mov.f32 	%f56, 0f00000000;
$L__BB2_2:
	mul.wide.u32 	%rd6, %r38, 4;
	add.s64 	%rd7, %rd1, %rd6;
	ld.global.f32 	%f6, [%rd7];
	st.shared.f32 	[%r5], %f6;
	mul.wide.u32 	%rd8, %r37, 4;
	add.s64 	%rd9, %rd2, %rd8;
	ld.global.f32 	%f7, [%rd9];
	st.shared.f32 	[%r6], %f7;
	bar.sync 	0;
	ld.shared.f32 	%f8, [%r7];
	ld.shared.f32 	%f9, [%r8];
	fma.rn.f32 	%f10, %f8, %f9, %f56;
	ld.shared.f32 	%f11, [%r7+4];
	ld.shared.f32 	%f12, [%r8+64];
	fma.rn.f32 	%f13, %f11, %f12, %f10;
	ld.shared.f32 	%f14, [%r7+8];
	ld.shared.f32 	%f15, [%r8+128];
	fma.rn.f32 	%f16, %f14, %f15, %f13;
	ld.shared.f32 	%f17, [%r7+12];
	ld.shared.f32 	%f18, [%r8+192];
	fma.rn.f32 	%f19, %f17, %f18, %f16;
	ld.shared.f32 	%f20, [%r7+16];
	ld.shared.f32 	%f21, [%r8+256];
	fma.rn.f32 	%f22, %f20, %f21, %f19;
	ld.shared.f32 	%f23, [%r7+20];
	ld.shared.f32 	%f24, [%r8+320];
	fma.rn.f32 	%f25, %f23, %f24, %f22;
	ld.shared.f32 	%f26, [%r7+24];
	ld.shared.f32 	%f27, [%r8+384];
	fma.rn.f32 	%f28, %f26, %f27, %f25;
	ld.shared.f32 	%f29, [%r7+28];
	ld.shared.f32 	%f30, [%r8+448];
	fma.rn.f32 	%f31, %f29, %f30, %f28;
	ld.shared.f32 	%f32, [%r7+32];
	ld.shared.f32 	%f33, [%r8+512];
	fma.rn.f32 	%f34, %f32, %f33, %f31;
	ld.shared.f32 	%f35, [%r7+36];
	ld.shared.f32 	%f36, [%r8+576];
	fma.rn.f32 	%f37, %f35, %f36, %f34;
	ld.shared.f32 	%f38, [%r7+40];
	ld.shared.f32 	%f39, [%r8+640];
	fma.rn.f32 	%f40, %f38, %f39, %f37;
	ld.shared.f32 	%f41, [%r7+44];
	ld.shared.f32 	%f42, [%r8+704];
	fma.rn.f32 	%f43, %f41, %f42, %f40;
	ld.shared.f32 	%f44, [%r7+48];
	ld.shared.f32 	%f45, [%r8+768];
	fma.rn.f32 	%f46, %f44, %f45, %f43;
	ld.shared.f32 	%f47, [%r7+52];
	ld.shared.f32 	%f48, [%r8+832];
	fma.rn.f32 	%f49, %f47, %f48, %f46;
	ld.shared.f32 	%f50, [%r7+56];
	ld.shared.f32 	%f51, [%r8+896];
	fma.rn.f32 	%f52, %f50, %f51, %f49;
	ld.shared.f32 	%f53, [%r7+60];
	ld.shared.f32 	%f54, [%r8+960];
	fma.rn.f32 	%f56, %f53, %f54, %f52;
	bar.sync 	0;
	add.s32 	%r39, %r39, 1;
	setp.ne.s32 	%p2, %r39, 0;
	add.s32 	%r38, %r38, 16;
	add.s32 	%r37, %r37, %r12;
	@%p2 bra 	$L__BB2_2;
$L__BB2_3:
	cvta.to.global.u64 	%rd10, %rd5;
	mad.lo.s32 	%r36, %r20, %r2, %r4;
	mul.wide.u32 	%rd11, %r36, 4;
	add.s64 	%rd12, %rd10, %rd11;
	st.global.f32 	[%rd12], %f56;
	ret;

}
	// .globl	_Z16_matrixMulShBcPdPKfS0_Pfiii
.visible .entry _Z16_matrixMulShBcPdPKfS0_Pfiii(
	.param .u64 .ptr .align 1 _Z16_matrixMulShBcPdPKfS0_Pfiii_param_0,
	.param .u64 .ptr .align 1 _Z16_matrixMulShBcPdPKfS0_Pfiii_param_1,
	.param .u64 .ptr .align 1 _Z16_matrixMulShBcPdPKfS0_Pfiii_param_2,
	.param .u32 _Z16_matrixMulShBcPdPKfS0_Pfiii_param_3,
	.param .u32 _Z16_matrixMulShBcPdPKfS0_Pfiii_param_4,
	.param .u32 _Z16_matrixMulShBcPdPKfS0_Pfiii_param_5
)
{
	.reg .pred 	%p<3>;
	.reg .b32 	%r<40>;
	.reg .b32 	%f<57>;
	.reg .b64 	%rd<13>;
	// demoted variable
	.shared .align 4 .b8 _ZZ16_matrixMulShBcPdPKfS0_PfiiiE5arrAs[1088];
	// demoted variable
	.shared .align 4 .b8 _ZZ16_matrixMulShBcPdPKfS0_PfiiiE5arrBs[1088];
	ld.param.u64 	%rd3, [_Z16_matrixMulShBcPdPKfS0_Pfiii_param_0];
	ld.param.u64 	%rd4, [_Z16_matrixMulShBcPdPKfS0_Pfiii_param_1];
	ld.param.u64 	%rd5, [_Z16_matrixMulShBcPdPKfS0_Pfiii_param_2];
	ld.param.u32 	%r19, [_Z16_matrixMulShBcPdPKfS0_Pfiii_param_4];
	ld.param.u32 	%r20, [_Z16_matrixMulShBcPdPKfS0_Pfiii_param_5];
	mov.u32 	%r21, %ntid.x;
	mov.u32 	%r22, %ctaid.x;
	mov.u32 	%r1, %tid.x;
	mad.lo.s32 	%r2, %r21, %r22, %r1;
	mov.u32 	%r23, %ntid.y;
	mov.u32 	%r24, %ctaid.y;
	mov.u32 	%r3, %tid.y;
	mad.lo.s32 	%r4, %r23, %r24, %r3;
	setp.lt.s32 	%p1, %r19, 16;
	mov.f32 	%f56, 0f00000000;
	@%p1 bra 	$L__BB3_3;
	mul.lo.s32 	%r25, %r1, 17;
	add.s32 	%r26, %r25, %r3;
	shl.b32 	%r27, %r26, 2;
	mov.u32 	%r28, _ZZ16_matrixMulShBcPdPKfS0_PfiiiE5arrAs;
	add.s32 	%r5, %r28, %r27;
	mov.u32 	%r29, _ZZ16_matrixMulShBcPdPKfS0_PfiiiE5arrBs;
	add.s32 	%r6, %r29, %r27;
	shl.b32 	%r30, %r25, 2;
	add.s32 	%r7, %r28, %r30;
	shl.b32 	%r31, %r3, 2;
	add.s32 	%r8, %r29, %r31;
	shr.s32 	%r32, %r19, 31;
	shr.u32 	%r33, %r32, 28;
	add.s32 	%r34, %r19, %r33;
	shr.s32 	%r35, %r34, 4;
	neg.s32 	%r39, %r35;
	mad.lo.s32 	%r38, %r19, %r2, %r3;
	mad.lo.s32 	%r37, %r1, %r20, %r4;
	shl.b32 	%r12, %r20, 4;
	cvta.to.global.u64 	%rd1, %rd3;
	cvta.to.global.u64 	%rd2, %rd4;
	mov.f32 	%f56, 0f00000000;
$L__BB3_2:
	mul.wide.u32 	%rd6, %r38, 4;
	add.s64 	%rd7, %rd1, %rd6;
	ld.global.f32 	%f6, [%rd7];
	st.shared.f32 	[%r5], %f6;
	mul.wide.u32 	%rd8, %r37, 4;
	add.s64 	%rd9, %rd2, %rd8;
	ld.global.f32 	%f7, [%rd9];
	st.shared.f32 	[%r6], %f7;
	bar.sync 	0;
	ld.shared.f32 	%f8, [%r7];
	ld.shared.f32 	%f9, [%r8];
	fma.rn.f32 	%f10, %f8, %f9, %f56;
	ld.shared.f32 	%f11, [%r7+4];
	ld.shared.f32 	%f12, [%r8+68];
	fma.rn.f32 	%f13, %f11, %f12, %f10;
	ld.shared.f32 	%f14, [%r7+8];
	ld.shared.f32 	%f15, [%r8+136];
	fma.rn.f32 	%f16, %f14, %f15, %f13;
	ld.shared.f32 	%f17, [%r7+12];
	ld.shared.f32 	%f18, [%r8+204];
	fma.rn.f32 	%f19, %f17, %f18, %f16;
	ld.shared.f32 	%f20, [%r7+16];
	ld.shared.f32 	%f21, [%r8+272];
	fma.rn.f32 	%f22, %f20, %f21, %f19;
	ld.shared.f32 	%f23, [%r7+20];
	ld.shared.f32 	%f24, [%r8+340];
	fma.rn.f32 	%f25, %f23, %f24, %f22;
	ld.shared.f32 	%f26, [%r7+24];
	ld.shared.f32 	%f27, [%r8+408];
	fma.rn.f32 	%f28, %f26, %f27, %f25;
	ld.shared.f32 	%f29, [%r7+28];
	ld.shared.f32 	%f30, [%r8+476];
	fma.rn.f32 	%f31, %f29, %f30, %f28;
	ld.shared.f32 	%f32, [%r7+32];
	ld.shared.f32 	%f33, [%r8+544];
	fma.rn.f32 	%f34, %f32, %f33, %f31;
	ld.shared.f32 	%f35, [%r7+36];
	ld.shared.f32 	%f36, [%r8+612];
	fma.rn.f32 	%f37, %f35, %f36, %f34;
	ld.shared.f32 	%f38, [%r7+40];
	ld.shared.f32 	%f39, [%r8+680];
	fma.rn.f32 	%f40, %f38, %f39, %f37;
	ld.shared.f32 	%f41, [%r7+44];
	ld.shared.f32 	%f42, [%r8+748];
	fma.rn.f32 	%f43, %f41, %f42, %f40;
	ld.shared.f32 	%f44, [%r7+48];
	ld.shared.f32 	%f45, [%r8+816];
	fma.rn.f32 	%f46, %f44, %f45, %f43;
	ld.shared.f32 	%f47, [%r7+52];
	ld.shared.f32 	%f48, [%r8+884];
	fma.rn.f32 	%f49, %f47, %f48, %f46;
	ld.shared.f32 	%f50, [%r7+56];
	ld.shared.f32 	%f51, [%r8+952];
	fma.rn.f32 	%f52, %f50, %f51, %f49;
	ld.shared.f32 	%f53, [%r7+60];
	ld.shared.f32 	%f54, [%r8+1020];
	fma.rn.f32 	%f56, %f53, %f54, %f52;
	bar.sync 	0;
	add.s32 	%r39, %r39, 1;
	setp.ne.s32 	%p2, %r39, 0;
	add.s32 	%r38, %r38, 16;
	add.s32 	%r37, %r37, %r12;
	@%p2 bra 	$L__BB3_2;
$L__BB3_3:
	cvta.to.global.u64 	%rd10, %rd5;
	mad.lo.s32 	%r36, %r20, %r2, %r4;
	mul.wide.u32 	%rd11, %r36, 4;
	add.s64 	%rd12, %rd10, %rd11;
	st.global.f32 	[%rd12], %f56;
	ret;

}


// ===== COMPILED SASS (sm_100) =====

	.target	sm_100

	.elftype	@"ET_EXEC"


//--------------------- .note.nv.tkinfo           --------------------------
	.section	.note.nv.tkinfo,"",@"SHT_NOTE"
	.sectionflags	@"SHF_NOTE_NV_TKINFO"
	.tkinfo
        /*0018*/ 	.word	0x00000002
        /*0030*/ 	.string	""
        /*0030*/ 	.string	"ptxas"
        /*0030*/ 	.string	"Cuda compilation tools, release 13.0, V13.0.88"
        /*0030*/ 	.string	"Build cuda_13.0.r13.0/compiler.36424714_0"
        /*0030*/ 	.string	"-arch sm_100 -m 64 "



//--------------------- .note.nv.cuinfo           --------------------------
	.section	.note.nv.cuinfo,"",@"SHT_NOTE"
	.sectionflags	@"SHF_NOTE_NV_CUINFO"
        /*0018*/ 	.short	0x0002
        /*001a*/ 	.short	0x0064
        /*001c*/ 	.short	0x0082
	.zero		2


//--------------------- .nv.info                  --------------------------
	.section	.nv.info,"",@"SHT_CUDA_INFO"
	.align	4


	//----- nvinfo : EIATTR_REGCOUNT
	.align		4
        /*0000*/ 	.byte	0x04, 0x2f
        /*0002*/ 	.short	(.L_1 - .L_0)
	.align		4
.L_0:
        /*0004*/ 	.word	index@(_Z10_matrixMulPKfS0_Pfiii)
        /*0008*/ 	.word	0x00000020


	//----- nvinfo : EIATTR_FRAME_SIZE
	.align		4
.L_1:
        /*000c*/ 	.byte	0x04, 0x11
        /*000e*/ 	.short	(.L_3 - .L_2)
	.align		4
.L_2:
        /*0010*/ 	.word	index@(_Z10_matrixMulPKfS0_Pfiii)
        /*0014*/ 	.word	0x00000000


	//----- nvinfo : EIATTR_REGCOUNT
	.align		4
.L_3:
        /*0018*/ 	.byte	0x04, 0x2f
        /*001a*/ 	.short	(.L_5 - .L_4)
	.align		4
.L_4:
        /*001c*/ 	.word	index@(_Z12_matrixMulShPKfS0_Pfiii)
        /*0020*/ 	.word	0x00000020


	//----- nvinfo : EIATTR_FRAME_SIZE
	.align		4
.L_5:
        /*0024*/ 	.byte	0x04, 0x11
        /*0026*/ 	.short	(.L_7 - .L_6)
	.align		4
.L_6:
        /*0028*/ 	.word	index@(_Z12_matrixMulShPKfS0_Pfiii)
        /*002c*/ 	.word	0x00000000


	//----- nvinfo : EIATTR_REGCOUNT
	.align		4
.L_7:
        /*0030*/ 	.byte	0x04, 0x2f
        /*0032*/ 	.short	(.L_9 - .L_8)
	.align		4
.L_8:
        /*0034*/ 	.word	index@(_Z14_matrixMulShBcPKfS0_Pfiii)
        /*0038*/ 	.word	0x00000020


	//----- nvinfo : EIATTR_FRAME_SIZE
	.align		4
.L_9:
        /*003c*/ 	.byte	0x04, 0x11
        /*003e*/ 	.short	(.L_11 - .L_10)
	.align		4
.L_10:
        /*0040*/ 	.word	index@(_Z14_matrixMulShBcPKfS0_Pfiii)
        /*0044*/ 	.word	0x00000000


	//----- nvinfo : EIATTR_REGCOUNT
	.align		4
.L_11:
        /*0048*/ 	.byte	0x04, 0x2f
        /*004a*/ 	.short	(.L_13 - .L_12)
	.align		4
.L_12:
        /*004c*/ 	.word	index@(_Z16_matrixMulShBcPdPKfS0_Pfiii)
        /*0050*/ 	.word	0x00000020


	//----- nvinfo : EIATTR_FRAME_SIZE
	.align		4
.L_13:
        /*0054*/ 	.byte	0x04, 0x11
        /*0056*/ 	.short	(.L_15 - .L_14)
	.align		4
.L_14:
        /*0058*/ 	.word	index@(_Z16_matrixMulShBcPdPKfS0_Pfiii)
        /*005c*/ 	.word	0x00000000


	//----- nvinfo : EIATTR_MIN_STACK_SIZE
	.align		4
.L_15:
        /*0060*/ 	.byte	0x04, 0x12
        /*0062*/ 	.short	(.L_17 - .L_16)
	.align		4
.L_16:
        /*0064*/ 	.word	index@(_Z16_matrixMulShBcPdPKfS0_Pfiii)
        /*0068*/ 	.word	0x00000000


	//----- nvinfo : EIATTR_MIN_STACK_SIZE
	.align		4
.L_17:
        /*006c*/ 	.byte	0x04, 0x12
        /*006e*/ 	.short	(.L_19 - .L_18)
	.align		4
.L_18:
        /*0070*/ 	.word	index@(_Z14_matrixMulShBcPKfS0_Pfiii)
        /*0074*/ 	.word	0x00000000


	//----- nvinfo : EIATTR_MIN_STACK_SIZE
	.align		4
.L_19:
        /*0078*/ 	.byte	0x04, 0x12
        /*007a*/ 	.short	(.L_21 - .L_20)
	.align		4
.L_20:
        /*007c*/ 	.word	index@(_Z12_matrixMulShPKfS0_Pfiii)
        /*0080*/ 	.word	0x00000000


	//----- nvinfo : EIATTR_MIN_STACK_SIZE
	.align		4
.L_21:
        /*0084*/ 	.byte	0x04, 0x12
        /*0086*/ 	.short	(.L_23 - .L_22)
	.align		4
.L_22:
        /*0088*/ 	.word	index@(_Z10_matrixMulPKfS0_Pfiii)
        /*008c*/ 	.word	0x00000000
.L_23:


//--------------------- .nv.compat                --------------------------
	.section	.nv.compat,"",@"SHT_CUDA_COMPAT_INFO"
	.align	4
        /*0000*/ 	.byte	0x02, 0x09, 0x00, 0x00, 0x02, 0x02, 0x01, 0x00, 0x02, 0x05, 0x05, 0x00, 0x03, 0x07, 0x01, 0x01
        /*0010*/ 	.byte	0x02, 0x03, 0x00, 0x00, 0x02, 0x06, 0x01, 0x00, 0x04, 0x0b, 0x08, 0x00, 0x09, 0x00, 0x00, 0x00
        /*0020*/ 	.byte	0x00, 0x00, 0x00, 0x00


//--------------------- .nv.info._Z16_matrixMulShBcPdPKfS0_Pfiii --------------------------
	.section	.nv.info._Z16_matrixMulShBcPdPKfS0_Pfiii,"",@"SHT_CUDA_INFO"
	.sectionflags	@""
	.align	4


	//----- nvinfo : EIATTR_CUDA_API_VERSION
	.align		4
        /*0000*/ 	.byte	0x04, 0x37
        /*0002*/ 	.short	(.L_25 - .L_24)
.L_24:
        /*0004*/ 	.word	0x00000082


	//----- nvinfo : EIATTR_KPARAM_INFO
	.align		4
.L_25:
        /*0008*/ 	.byte	0x04, 0x17
        /*000a*/ 	.short	(.L_27 - .L_26)
.L_26:
        /*000c*/ 	.word	0x00000000
        /*0010*/ 	.short	0x0005
        /*0012*/ 	.short	0x0020
        /*0014*/ 	.byte	0x00, 0xf0, 0x11, 0x00


	//----- nvinfo : EIATTR_KPARAM_INFO
	.align		4
.L_27:
        /*0018*/ 	.byte	0x04, 0x17
        /*001a*/ 	.short	(.L_29 - .L_28)
.L_28:
        /*001c*/ 	.word	0x00000000
        /*0020*/ 	.short	0x0004
        /*0022*/ 	.short	0x001c
        /*0024*/ 	.byte	0x00, 0xf0, 0x11, 0x00


	//----- nvinfo : EIATTR_KPARAM_INFO
	.align		4
.L_29:
        /*0028*/ 	.byte	0x04, 0x17
        /*002a*/ 	.short	(.L_31 - .L_30)
.L_30:
        /*002c*/ 	.word	0x00000000
        /*0030*/ 	.short	0x0003
        /*0032*/ 	.short	0x0018
        /*0034*/ 	.byte	0x00, 0xf0, 0x11, 0x00


	//----- nvinfo : EIATTR_KPARAM_INFO
	.align		4
.L_31:
        /*0038*/ 	.byte	0x04, 0x17
        /*003a*/ 	.short	(.L_33 - .L_32)
.L_32:
        /*003c*/ 	.word	0x00000000
        /*0040*/ 	.short	0x0002
        /*0042*/ 	.short	0x0010
        /*0044*/ 	.byte	0x00, 0xf5, 0x21, 0x00


	//----- nvinfo : EIATTR_KPARAM_INFO
	.align		4
.L_33:
        /*0048*/ 	.byte	0x04, 0x17
        /*004a*/ 	.short	(.L_35 - .L_34)
.L_34:
        /*004c*/ 	.word	0x00000000
        /*0050*/ 	.short	0x0001
        /*0052*/ 	.short	0x0008
        /*0054*/ 	.byte	0x00, 0xf5, 0x21, 0x00


	//----- nvinfo : EIATTR_KPARAM_INFO
	.align		4
.L_35:
        /*0058*/ 	.byte	0x04, 0x17
        /*005a*/ 	.short	(.L_37 - .L_36)
.L_36:
        /*005c*/ 	.word	0x00000000
        /*0060*/ 	.short	0x0000
        /*0062*/ 	.short	0x0000
        /*0064*/ 	.byte	0x00, 0xf5, 0x21, 0x00


	//----- nvinfo : EIATTR_SPARSE_MMA_MASK
	.align		4
.L_37:
        /*0068*/ 	.byte	0x03, 0x50
        /*006a*/ 	.short	0x0000


	//----- nvinfo : EIATTR_MAXREG_COUNT
	.align		4
        /*006c*/ 	.byte	0x03, 0x1b
        /*006e*/ 	.short	0x00ff


	//----- nvinfo : EIATTR_NUM_BARRIERS
	.align		4
        /*0070*/ 	.byte	0x02, 0x4c
        /*0072*/ 	.byte	0x01
	.zero		1


	//----- nvinfo : EIATTR_MERCURY_ISA_VERSION
	.align		4
        /*0074*/ 	.byte	0x03, 0x5f
        /*0076*/ 	.short	0x0101


	//----- nvinfo : EIATTR_VRC_CTA_INIT_COUNT
	.align		4
        /*0078*/ 	.byte	0x02, 0x4a
	.zero		1
	.zero		1


	//----- nvinfo : EIATTR_EXIT_INSTR_OFFSETS
	.align		4
        /*007c*/ 	.byte	0x04, 0x1c
        /*007e*/ 	.short	(.L_39 - .L_38)


	//   ....[0]....
.L_38:
        /*0080*/ 	.word	0x00001d50


	//----- nvinfo : EIATTR_CBANK_PARAM_SIZE
	.align		4
.L_39:
        /*0084*/ 	.byte	0x03, 0x19
        /*0086*/ 	.short	0x0024


	//----- nvinfo : EIATTR_PARAM_CBANK
	.align		4
        /*0088*/ 	.byte	0x04, 0x0a
        /*008a*/ 	.short	(.L_41 - .L_40)
	.align		4
.L_40:
        /*008c*/ 	.word	index@(.nv.constant0._Z16_matrixMulShBcPdPKfS0_Pfiii)
        /*0090*/ 	.short	0x0380
        /*0092*/ 	.short	0x0024


	//----- nvinfo : EIATTR_SW_WAR
	.align		4
.L_41:
        /*0094*/ 	.byte	0x04, 0x36
        /*0096*/ 	.short	(.L_43 - .L_42)
.L_42:
        /*0098*/ 	.word	0x00000008
.L_43:


//--------------------- .nv.info._Z14_matrixMulShBcPKfS0_Pfiii --------------------------
	.section	.nv.info._Z14_matrixMulShBcPKfS0_Pfiii,"",@"SHT_CUDA_INFO"
	.sectionflags	@""
	.align	4


	//----- nvinfo : EIATTR_CUDA_API_VERSION
	.align		4
        /*0000*/ 	.byte	0x04, 0x37
        /*0002*/ 	.short	(.L_45 - .L_44)
.L_44:
        /*0004*/ 	.word	0x00000082


	//----- nvinfo : EIATTR_KPARAM_INFO
	.align		4
.L_45:
        /*0008*/ 	.byte	0x04, 0x17
        /*000a*/ 	.short	(.L_47 - .L_46)
.L_46:
        /*000c*/ 	.word	0x00000000
        /*0010*/ 	.short	0x0005
        /*0012*/ 	.short	0x0020
        /*0014*/ 	.byte	0x00, 0xf0, 0x11, 0x00


	//----- nvinfo : EIATTR_KPARAM_INFO
	.align		4
.L_47:
        /*0018*/ 	.byte	0x04, 0x17
        /*001a*/ 	.short	(.L_49 - .L_48)
.L_48:
        /*001c*/ 	.word	0x00000000
        /*0020*/ 	.short	0x0004
        /*0022*/ 	.short	0x001c
        /*0024*/ 	.byte	0x00, 0xf0, 0x11, 0x00


	//----- nvinfo : EIATTR_KPARAM_INFO
	.align		4
.L_49:
        /*0028*/ 	.byte	0x04, 0x17
        /*002a*/ 	.short	(.L_51 - .L_50)
.L_50:
        /*002c*/ 	.word	0x00000000
        /*0030*/ 	.short	0x0003
        /*0032*/ 	.short	0x0018
        /*0034*/ 	.byte	0x00, 0xf0, 0x11, 0x00


	//----- nvinfo : EIATTR_KPARAM_INFO
	.align		4
.L_51:
        /*0038*/ 	.byte	0x04, 0x17
        /*003a*/ 	.short	(.L_53 - .L_52)
.L_52:
        /*003c*/ 	.word	0x00000000
        /*0040*/ 	.short	0x0002
        /*0042*/ 	.short	0x0010
        /*0044*/ 	.byte	0x00, 0xf5, 0x21, 0x00


	//----- nvinfo : EIATTR_KPARAM_INFO
	.align		4
.L_53:
        /*0048*/ 	.byte	0x04, 0x17
        /*004a*/ 	.short	(.L_55 - .L_54)
.L_54:
        /*004c*/ 	.word	0x00000000
        /*0050*/ 	.short	0x0001
        /*0052*/ 	.short	0x0008
        /*0054*/ 	.byte	0x00, 0xf5, 0x21, 0x00


	//----- nvinfo : EIATTR_KPARAM_INFO
	.align		4
.L_55:
        /*0058*/ 	.byte	0x04, 0x17
        /*005a*/ 	.short	(.L_57 - .L_56)
.L_56:
        /*005c*/ 	.word	0x00000000
        /*0060*/ 	.short	0x0000
        /*0062*/ 	.short	0x0000
        /*0064*/ 	.byte	0x00, 0xf5, 0x21, 0x00


	//----- nvinfo : EIATTR_SPARSE_MMA_MASK
	.align		4
.L_57:
        /*0068*/ 	.byte	0x03, 0x50
        /*006a*/ 	.short	0x0000


	//----- nvinfo : EIATTR_MAXREG_COUNT
	.align		4
        /*006c*/ 	.byte	0x03, 0x1b
        /*006e*/ 	.short	0x00ff


	//----- nvinfo : EIATTR_NUM_BARRIERS
	.align		4
        /*0070*/ 	.byte	0x02, 0x4c
        /*0072*/ 	.byte	0x01
	.zero		1


	//----- nvinfo : EIATTR_MERCURY_ISA_VERSION
	.align		4
        /*0074*/ 	.byte	0x03, 0x5f
        /*0076*/ 	.short	0x0101


	//----- nvinfo : EIATTR_VRC_CTA_INIT_COUNT
	.align		4
        /*0078*/ 	.byte	0x02, 0x4a
	.zero		1
	.zero		1


	//----- nvinfo : EIATTR_EXIT_INSTR_OFFSETS
	.align		4
        /*007c*/ 	.byte	0x04, 0x1c
        /*007e*/ 	.short	(.L_59 - .L_58)


	//   ....[0]....
.L_58:
        /*0080*/ 	.word	0x00001810


	//----- nvinfo : EIATTR_CBANK_PARAM_SIZE
	.align		4
.L_59:
        /*0084*/ 	.byte	0x03, 0x19
        /*0086*/ 	.short	0x0024


	//----- nvinfo : EIATTR_PARAM_CBANK
	.align		4
        /*0088*/ 	.byte	0x04, 0x0a
        /*008a*/ 	.short	(.L_61 - .L_60)
	.align		4
.L_60:
        /*008c*/ 	.word	index@(.nv.constant0._Z14_matrixMulShBcPKfS0_Pfiii)
        /*0090*/ 	.short	0x0380
        /*0092*/ 	.short	0x0024


	//----- nvinfo : EIATTR_SW_WAR
	.align		4
.L_61:
        /*0094*/ 	.byte	0x04, 0x36
        /*0096*/ 	.short	(.L_63 - .L_62)
.L_62:
        /*0098*/ 	.word	0x00000008
.L_63:


//--------------------- .nv.info._Z12_matrixMulShPKfS0_Pfiii --------------------------
	.section	.nv.info._Z12_matrixMulShPKfS0_Pfiii,"",@"SHT_CUDA_INFO"
	.sectionflags	@""
	.align	4


	//----- nvinfo : EIATTR_CUDA_API_VERSION
	.align		4
        /*0000*/ 	.byte	0x04, 0x37
        /*0002*/ 	.short	(.L_65 - .L_64)
.L_64:
        /*0004*/ 	.word	0x00000082


	//----- nvinfo : EIATTR_KPARAM_INFO
	.align		4
.L_65:
        /*0008*/ 	.byte	0x04, 0x17
        /*000a*/ 	.short	(.L_67 - .L_66)
.L_66:
        /*000c*/ 	.word	0x00000000
        /*0010*/ 	.short	0x0005
        /*0012*/ 	.short	0x0020
        /*0014*/ 	.byte	0x00, 0xf0, 0x11, 0x00


	//----- nvinfo : EIATTR_KPARAM_INFO
	.align		4
.L_67:
        /*0018*/ 	.byte	0x04, 0x17
        /*001a*/ 	.short	(.L_69 - .L_68)
.L_68:
        /*001c*/ 	.word	0x00000000
        /*0020*/ 	.short	0x0004
        /*0022*/ 	.short	0x001c
        /*0024*/ 	.byte	0x00, 0xf0, 0x11, 0x00


	//----- nvinfo : EIATTR_KPARAM_INFO
	.align		4
.L_69:
        /*0028*/ 	.byte	0x04, 0x17
        /*002a*/ 	.short	(.L_71 - .L_70)
.L_70:
        /*002c*/ 	.word	0x00000000
        /*0030*/ 	.short	0x0003
        /*0032*/ 	.short	0x0018
        /*0034*/ 	.byte	0x00, 0xf0, 0x11, 0x00


	//----- nvinfo : EIATTR_KPARAM_INFO
	.align		4
.L_71:
        /*0038*/ 	.byte	0x04, 0x17
        /*003a*/ 	.short	(.L_73 - .L_72)
.L_72:
        /*003c*/ 	.word	0x00000000
        /*0040*/ 	.short	0x0002
        /*0042*/ 	.short	0x0010
        /*0044*/ 	.byte	0x00, 0xf5, 0x21, 0x00


	//----- nvinfo : EIATTR_KPARAM_INFO
	.align		4
.L_73:
        /*0048*/ 	.byte	0x04, 0x17
        /*004a*/ 	.short	(.L_75 - .L_74)
.L_74:
        /*004c*/ 	.word	0x00000000
        /*0050*/ 	.short	0x0001
        /*0052*/ 	.short	0x0008
        /*0054*/ 	.byte	0x00, 0xf5, 0x21, 0x00


	//----- nvinfo : EIATTR_KPARAM_INFO
	.align		4
.L_75:
        /*0058*/ 	.byte	0x04, 0x17
        /*005a*/ 	.short	(.L_77 - .L_76)
.L_76:
        /*005c*/ 	.word	0x00000000
        /*0060*/ 	.short	0x0000
        /*0062*/ 	.short	0x0000
        /*0064*/ 	.byte	0x00, 0xf5, 0x21, 0x00


	//----- nvinfo : EIATTR_SPARSE_MMA_MASK
	.align		4
.L_77:
        /*0068*/ 	.byte	0x03, 0x50
        /*006a*/ 	.short	0x0000


	//----- nvinfo : EIATTR_MAXREG_COUNT
	.align		4
        /*006c*/ 	.byte	0x03, 0x1b
        /*006e*/ 	.short	0x00ff


	//----- nvinfo : EIATTR_NUM_BARRIERS
	.align		4
        /*0070*/ 	.byte	0x02, 0x4c
        /*0072*/ 	.byte	0x01
	.zero		1


	//----- nvinfo : EIATTR_MERCURY_ISA_VERSION
	.align		4
        /*0074*/ 	.byte	0x03, 0x5f
        /*0076*/ 	.short	0x0101


	//----- nvinfo : EIATTR_VRC_CTA_INIT_COUNT
	.align		4
        /*0078*/ 	.byte	0x02, 0x4a
	.zero		1
	.zero		1


	//----- nvinfo : EIATTR_EXIT_INSTR_OFFSETS
	.align		4
        /*007c*/ 	.byte	0x04, 0x1c
        /*007e*/ 	.short	(.L_79 - .L_78)


	//   ....[0]....
.L_78:
        /*0080*/ 	.word	0x00001810


	//----- nvinfo : EIATTR_CBANK_PARAM_SIZE
	.align		4
.L_79:
        /*0084*/ 	.byte	0x03, 0x19
        /*0086*/ 	.short	0x0024


	//----- nvinfo : EIATTR_PARAM_CBANK
	.align		4
        /*0088*/ 	.byte	0x04, 0x0a
        /*008a*/ 	.short	(.L_81 - .L_80)
	.align		4
.L_80:
        /*008c*/ 	.word	index@(.nv.constant0._Z12_matrixMulShPKfS0_Pfiii)
        /*0090*/ 	.short	0x0380
        /*0092*/ 	.short	0x0024


	//----- nvinfo : EIATTR_SW_WAR
	.align		4
.L_81:
        /*0094*/ 	.byte	0x04, 0x36
        /*0096*/ 	.short	(.L_83 - .L_82)
.L_82:
        /*0098*/ 	.word	0x00000008
.L_83:


//--------------------- .nv.info._Z10_matrixMulPKfS0_Pfiii --------------------------
	.section	.nv.info._Z10_matrixMulPKfS0_Pfiii,"",@"SHT_CUDA_INFO"
	.sectionflags	@""
	.align	4


	//----- nvinfo : EIATTR_CUDA_API_VERSION
	.align		4
        /*0000*/ 	.byte	0x04, 0x37
        /*0002*/ 	.short	(.L_85 - .L_84)
.L_84:
        /*0004*/ 	.word	0x00000082


	//----- nvinfo : EIATTR_KPARAM_INFO
	.align		4
.L_85:
        /*0008*/ 	.byte	0x04, 0x17
        /*000a*/ 	.short	(.L_87 - .L_86)
.L_86:
        /*000c*/ 	.word	0x00000000
        /*0010*/ 	.short	0x0005
        /*0012*/ 	.short	0x0020
        /*0014*/ 	.byte	0x00, 0xf0, 0x11, 0x00


	//----- nvinfo : EIATTR_KPARAM_INFO
	.align		4
.L_87:
        /*0018*/ 	.byte	0x04, 0x17
        /*001a*/ 	.short	(.L_89 - .L_88)
.L_88:
        /*001c*/ 	.word	0x00000000
        /*0020*/ 	.short	0x0004
        /*0022*/ 	.short	0x001c
        /*0024*/ 	.byte	0x00, 0xf0, 0x11, 0x00


	//----- nvinfo : EIATTR_KPARAM_INFO
	.align		4
.L_89:
        /*0028*/ 	.byte	0x04, 0x17
        /*002a*/ 	.short	(.L_91 - .L_90)
.L_90:
        /*002c*/ 	.word	0x00000000
        /*0030*/ 	.short	0x0003
        /*0032*/ 	.short	0x0018
        /*0034*/ 	.byte	0x00, 0xf0, 0x11, 0x00


	//----- nvinfo : EIATTR_KPARAM_INFO
	.align		4
.L_91:
        /*0038*/ 	.byte	0x04, 0x17
        /*003a*/ 	.short	(.L_93 - .L_92)
.L_92:
        /*003c*/ 	.word	0x00000000
        /*0040*/ 	.short	0x0002
        /*0042*/ 	.short	0x0010
        /*0044*/ 	.byte	0x00, 0xf5, 0x21, 0x00


	//----- nvinfo : EIATTR_KPARAM_INFO
	.align		4
.L_93:
        /*0048*/ 	.byte	0x04, 0x17
        /*004a*/ 	.short	(.L_95 - .L_94)
.L_94:
        /*004c*/ 	.word	0x00000000
        /*0050*/ 	.short	0x0001
        /*0052*/ 	.short	0x0008
        /*0054*/ 	.byte	0x00, 0xf5, 0x21, 0x00


	//----- nvinfo : EIATTR_KPARAM_INFO
	.align		4
.L_95:
        /*0058*/ 	.byte	0x04, 0x17
        /*005a*/ 	.short	(.L_97 - .L_96)
.L_96:
        /*005c*/ 	.word	0x00000000
        /*0060*/ 	.short	0x0000
        /*0062*/ 	.short	0x0000
        /*0064*/ 	.byte	0x00, 0xf5, 0x21, 0x00


	//----- nvinfo : EIATTR_SPARSE_MMA_MASK
	.align		4
.L_97:
        /*0068*/ 	.byte	0x03, 0x50
        /*006a*/ 	.short	0x0000


	//----- nvinfo : EIATTR_MAXREG_COUNT
	.align		4
        /*006c*/ 	.byte	0x03, 0x1b
        /*006e*/ 	.short	0x00ff


	//----- nvinfo : EIATTR_MERCURY_ISA_VERSION
	.align		4
        /*0070*/ 	.byte	0x03, 0x5f
        /*0072*/ 	.short	0x0101


	//----- nvinfo : EIATTR_VRC_CTA_INIT_COUNT
	.align		4
        /*0074*/ 	.byte	0x02, 0x4a
	.zero		1
	.zero		1


	//----- nvinfo : EIATTR_EXIT_INSTR_OFFSETS
	.align		4
        /*0078*/ 	.byte	0x04, 0x1c
        /*007a*/ 	.short	(.L_99 - .L_98)


	//   ....[0]....
.L_98:
        /*007c*/ 	.word	0x00000060


	//   ....[1]....
        /*0080*/ 	.word	0x00000680


	//   ....[2]....
        /*0084*/ 	.word	0x00000900


	//   ....[3]....
        /*0088*/ 	.word	0x00000a80


	//   ....[4]....
        /*008c*/ 	.word	0x00000b30


	//----- nvinfo : EIATTR_CBANK_PARAM_SIZE
	.align		4
.L_99:
        /*0090*/ 	.byte	0x03, 0x19
        /*0092*/ 	.short	0x0024


	//----- nvinfo : EIATTR_PARAM_CBANK
	.align		4
        /*0094*/ 	.byte	0x04, 0x0a
        /*0096*/ 	.short	(.L_101 - .L_100)
	.align		4
.L_100:
        /*0098*/ 	.word	index@(.nv.constant0._Z10_matrixMulPKfS0_Pfiii)
        /*009c*/ 	.short	0x0380
        /*009e*/ 	.short	0x0024


	//----- nvinfo : EIATTR_SW_WAR
	.align		4
.L_101:
        /*00a0*/ 	.byte	0x04, 0x36
        /*00a2*/ 	.short	(.L_103 - .L_102)
.L_102:
        /*00a4*/ 	.word	0x00000008
.L_103:


//--------------------- .nv.callgraph             --------------------------
	.section	.nv.callgraph,"",@"SHT_CUDA_CALLGRAPH"
	.align	4
	.sectionentsize	8
	.align		4
        /*0000*/ 	.word	0x00000000
	.align		4
        /*0004*/ 	.word	0xffffffff
	.align		4
        /*0008*/ 	.word	0x00000000
	.align		4
        /*000c*/ 	.word	0xfffffffe
	.align		4
        /*0010*/ 	.word	0x00000000
	.align		4
        /*0014*/ 	.word	0xfffffffd
	.align		4
        /*0018*/ 	.word	0x00000000
	.align		4
        /*001c*/ 	.word	0xfffffffc


//--------------------- .text._Z16_matrixMulShBcPdPKfS0_Pfiii --------------------------
	.section	.text._Z16_matrixMulShBcPdPKfS0_Pfiii,"ax",@progbits
	.align	128
        .global         _Z16_matrixMulShBcPdPKfS0_Pfiii
        .type           _Z16_matrixMulShBcPdPKfS0_Pfiii,@function
        .size           _Z16_matrixMulShBcPdPKfS0_Pfiii,(.L_x_23 - _Z16_matrixMulShBcPdPKfS0_Pfiii)
        .other          _Z16_matrixMulShBcPdPKfS0_Pfiii,@"STO_CUDA_ENTRY STV_DEFAULT"
_Z16_matrixMulShBcPdPKfS0_Pfiii:
.text._Z16_matrixMulShBcPdPKfS0_Pfiii:
[----:B------:R-:W-:Y:S01]  /*0000*/  LDC R1, c[0x0][0x37c] ;  /* 0x0000df00ff017b82 */ /* 0x000fe20000000800 */
[----:B------:R-:W0:Y:S01]  /*0010*/  S2R R2, SR_CTAID.X ;  /* 0x0000000000027919 */ /* 0x000e220000002500 */
[----:B------:R-:W1:Y:S01]  /*0020*/  LDCU UR8, c[0x0][0x39c] ;  /* 0x00007380ff0877ac */ /* 0x000e620008000800 */
[----:B------:R-:W-:Y:S01]  /*0030*/  HFMA2 R22, -RZ, RZ, 0, 0 ;  /* 0x00000000ff167431 */ /* 0x000fe200000001ff */
[----:B------:R-:W0:Y:S01]  /*0040*/  S2R R14, SR_TID.X ;  /* 0x00000000000e7919 */ /* 0x000e220000002100 */
[----:B------:R-:W0:Y:S01]  /*0050*/  LDCU UR4, c[0x0][0x360] ;  /* 0x00006c00ff0477ac */ /* 0x000e220008000800 */
[----:B------:R-:W2:Y:S01]  /*0060*/  S2R R3, SR_CTAID.Y ;  /* 0x0000000000037919 */ /* 0x000ea20000002600 */
[----:B------:R-:W2:Y:S01]  /*0070*/  LDCU UR5, c[0x0][0x364] ;  /* 0x00006c80ff0577ac */ /* 0x000ea20008000800 */
[----:B------:R-:W2:Y:S01]  /*0080*/  S2R R7, SR_TID.Y ;  /* 0x0000000000077919 */ /* 0x000ea20000002200 */
[----:B------:R-:W3:Y:S01]  /*0090*/  LDCU.64 UR6, c[0x0][0x358] ;  /* 0x00006b00ff0677ac */ /* 0x000ee20008000a00 */
[----:B-1----:R-:W-:Y:S01]  /*00a0*/  UISETP.GE.AND UP0, UPT, UR8, 0x10, UPT ;  /* 0x000000100800788c */ /* 0x002fe2000bf06270 */
[----:B0-----:R-:W-:-:S02]  /*00b0*/  IMAD R2, R2, UR4, R14 ;  /* 0x0000000402027c24 */ /* 0x001fc4000f8e020e */
[----:B--2---:R-:W-:-:S06]  /*00c0*/  IMAD R3, R3, UR5, R7 ;  /* 0x0000000503037c24 */ /* 0x004fcc000f8e0207 */
[----:B---3--:R-:W-:Y:S05]  /*00d0*/  BRA.U !UP0, `(.L_x_0) ;  /* 0x0000001d08087547 */ /* 0x008fea000b800000 */
[----:B------:R-:W0:Y:S01]  /*00e0*/  S2R R6, SR_CgaCtaId ;  /* 0x0000000000067919 */ /* 0x000e220000008800 */
[----:B------:R-:W-:Y:S01]  /*00f0*/  USHF.R.S32.HI UR4, URZ, 0x1f, UR8 ;  /* 0x0000001fff047899 */ /* 0x000fe20008011408 */
[----:B------:R-:W1:Y:S01]  /*0100*/  LDC R4, c[0x0][0x3a0] ;  /* 0x0000e800ff047b82 */ /* 0x000e620000000800 */
[----:B------:R-:W-:Y:S01]  /*0110*/  MOV R0, 0x400 ;  /* 0x0000040000007802 */ /* 0x000fe20000000f00 */
[----:B------:R-:W-:Y:S01]  /*0120*/  IMAD R8, R14, 0x11, R7 ;  /* 0x000000110e087824 */ /* 0x000fe200078e0207 */
[----:B------:R-:W-:Y:S01]  /*0130*/  ULEA.HI UR4, UR4, UR8, URZ, 0x4 ;  /* 0x0000000804047291 */ /* 0x000fe2000f8f20ff */
[----:B------:R-:W-:Y:S02]  /*0140*/  MOV R22, RZ ;  /* 0x000000ff00167202 */ /* 0x000fe40000000f00 */
[----:B------:R-:W-:Y:S01]  /*0150*/  IADD3 R5, PT, PT, R0, 0x440, RZ ;  /* 0x0000044000057810 */ /* 0x000fe20007ffe0ff */
[----:B------:R-:W-:Y:S01]  /*0160*/  USHF.R.S32.HI UR4, URZ, 0x4, UR4 ;  /* 0x00000004ff047899 */ /* 0x000fe20008011404 */
[----:B------:R-:W2:Y:S03]  /*0170*/  LDC.64 R12, c[0x0][0x380] ;  /* 0x0000e000ff0c7b82 */ /* 0x000ea60000000a00 */
[----:B------:R-:W-:-:S04]  /*0180*/  UIADD3 UR4, UPT, UPT, -UR4, URZ, URZ ;  /* 0x000000ff04047290 */ /* 0x000fc8000fffe1ff */
[----:B------:R-:W-:Y:S01]  /*0190*/  UISETP.GE.AND UP0, UPT, UR4, URZ, UPT ;  /* 0x000000ff0400728c */ /* 0x000fe2000bf06270 */
[----:B------:R-:W3:Y:S01]  /*01a0*/  LDC.64 R10, c[0x0][0x388] ;  /* 0x0000e200ff0a7b82 */ /* 0x000ee20000000a00 */
[C---:B0-----:R-:W-:Y:S02]  /*01b0*/  LEA R5, R6.reuse, R5, 0x18 ;  /* 0x0000000506057211 */ /* 0x041fe400078ec0ff */
[----:B------:R-:W-:Y:S01]  /*01c0*/  LEA R9, R6, R0, 0x18 ;  /* 0x0000000006097211 */ /* 0x000fe200078ec0ff */
[----:B------:R-:W-:Y:S01]  /*01d0*/  IMAD R0, R2, UR8, R7 ;  /* 0x0000000802007c24 */ /* 0x000fe2000f8e0207 */
[-C--:B------:R-:W-:Y:S02]  /*01e0*/  LEA R6, R7, R5.reuse, 0x2 ;  /* 0x0000000507067211 */ /* 0x080fe400078e10ff */
[----:B------:R-:W-:Y:S01]  /*01f0*/  LEA R7, R8, R5, 0x2 ;  /* 0x0000000508077211 */ /* 0x000fe200078e10ff */
[----:B-1----:R-:W-:Y:S01]  /*0200*/  IMAD R5, R14, R4, R3 ;  /* 0x000000040e057224 */ /* 0x002fe200078e0203 */
[----:B------:R-:W-:Y:S01]  /*0210*/  LEA R8, R8, R9, 0x2 ;  /* 0x0000000908087211 */ /* 0x000fe200078e10ff */
[----:B------:R-:W-:Y:S01]  /*0220*/  IMAD R9, R14, 0x44, R9 ;  /* 0x000000440e097824 */ /* 0x000fe200078e0209 */
[----:B------:R-:W-:Y:S06]  /*0230*/  BRA.U UP0, `(.L_x_1) ;  /* 0x0000001500bc7547 */ /* 0x000fec000b800000 */
[----:B------:R-:W-:Y:S02]  /*0240*/  UIADD3 UR5, UPT, UPT, -UR4, URZ, URZ ;  /* 0x000000ff04057290 */ /* 0x000fe4000fffe1ff */
[----:B------:R-:W-:Y:S02]  /*0250*/  UPLOP3.LUT UP0, UPT, UPT, UPT, UPT, 0x80, 0x8 ;  /* 0x000000000008789c */ /* 0x000fe40003f0f070 */
[----:B------:R-:W-:-:S09]  /*0260*/  UISETP.GT.AND UP1, UPT, UR5, 0x3, UPT ;  /* 0x000000030500788c */ /* 0x000fd2000bf24270 */
[----:B------:R-:W-:Y:S05]  /*0270*/  BRA.U !UP1, `(.L_x_2) ;  /* 0x0000000d09b87547 */ /* 0x000fea000b800000 */
[----:B------:R-:W0:Y:S01]  /*0280*/  LDC.64 R14, c[0x0][0x380] ;  /* 0x0000e000ff0e7b82 */ /* 0x000e220000000a00 */
[----:B------:R-:W-:-:S07]  /*0290*/  UPLOP3.LUT UP0, UPT, UPT, UPT, UPT, 0x40, 0x4 ;  /* 0x000000000004789c */ /* 0x000fce0003f0e870 */
[----:B------:R-:W1:Y:S04]  /*02a0*/  LDC.64 R16, c[0x0][0x388] ;  /* 0x0000e200ff107b82 */ /* 0x000e680000000a00 */
.L_x_3:
[----:B0-----:R-:W-:-:S04]  /*02b0*/  IMAD.WIDE.U32 R20, R0, 0x4, R14 ;  /* 0x0000000400147825 */ /* 0x001fc800078e000e */
[----:B-1----:R-:W-:Y:S01]  /*02c0*/  IMAD.WIDE.U32 R18, R5, 0x4, R16 ;  /* 0x0000000405127825 */ /* 0x002fe200078e0010 */
[----:B------:R-:W4:Y:S05]  /*02d0*/  LDG.E R25, desc[UR6][R20.64] ;  /* 0x0000000614197981 */ /* 0x000f2a000c1e1900 */
[----:B------:R-:W5:Y:S01]  /*02e0*/  LDG.E R18, desc[UR6][R18.64] ;  /* 0x0000000612127981 */ /* 0x000f62000c1e1900 */
[----:B------:R-:W-:-:S03]  /*02f0*/  LEA R5, R4, R5, 0x4 ;  /* 0x0000000504057211 */ /* 0x000fc600078e20ff */
[----:B----4-:R-:W-:Y:S04]  /*0300*/  STS [R8], R25 ;  /* 0x0000001908007388 */ /* 0x010fe80000000800 */
[----:B-----5:R-:W-:Y:S01]  /*0310*/  STS [R7], R18 ;  /* 0x0000001207007388 */ /* 0x020fe20000000800 */
[----:B------:R-:W-:Y:S06]  /*0320*/  BAR.SYNC.DEFER_BLOCKING 0x0 ;  /* 0x0000000000007b1d */ /* 0x000fec0000010000 */
[----:B------:R-:W-:Y:S04]  /*0330*/  LDS R27, [R9] ;  /* 0x00000000091b7984 */ /* 0x000fe80000000800 */
[----:B------:R-:W0:Y:S04]  /*0340*/  LDS R26, [R6] ;  /* 0x00000000061a7984 */ /* 0x000e280000000800 */
[----:B------:R-:W-:Y:S04]  /*0350*/  LDS R29, [R9+0x4] ;  /* 0x00000400091d7984 */ /* 0x000fe80000000800 */
[----:B------:R-:W1:Y:S04]  /*0360*/  LDS R28, [R6+0x44] ;  /* 0x00004400061c7984 */ /* 0x000e680000000800 */
[----:B------:R-:W-:Y:S04]  /*0370*/  LDS R23, [R9+0x8] ;  /* 0x0000080009177984 */ /* 0x000fe80000000800 */
[----:B------:R-:W4:Y:S04]  /*0380*/  LDS R24, [R6+0x88] ;  /* 0x0000880006187984 */ /* 0x000f280000000800 */
[----:B------:R-:W-:Y:S04]  /*0390*/  LDS R21, [R9+0xc] ;  /* 0x00000c0009157984 */ /* 0x000fe80000000800 */
[----:B------:R-:W5:Y:S04]  /*03a0*/  LDS R20, [R6+0xcc] ;  /* 0x0000cc0006147984 */ /* 0x000f680000000800 */
[----:B------:R-:W-:Y:S04]  /*03b0*/  LDS R18, [R9+0x10] ;  /* 0x0000100009127984 */ /* 0x000fe80000000800 */
[----:B------:R-:W2:Y:S01]  /*03c0*/  LDS R19, [R6+0x110] ;  /* 0x0001100006137984 */ /* 0x000ea20000000800 */
[----:B0-----:R-:W-:-:S03]  /*03d0*/  FFMA R26, R27, R26, R22 ;  /* 0x0000001a1b1a7223 */ /* 0x001fc60000000016 */
[----:B------:R-:W-:Y:S01]  /*03e0*/  LDS R22, [R9+0x14] ;  /* 0x0000140009167984 */ /* 0x000fe20000000800 */
[----:B-1----:R-:W-:-:S03]  /*03f0*/  FFMA R26, R29, R28, R26 ;  /* 0x0000001c1d1a7223 */ /* 0x002fc6000000001a */
[----:B------:R-:W-:Y:S01]  /*0400*/  LDS R28, [R6+0x374] ;  /* 0x00037400061c7984 */ /* 0x000fe20000000800 */
[----:B----4-:R-:W-:-:S03]  /*0410*/  FFMA R24, R23, R24, R26 ;  /* 0x0000001817187223 */ /* 0x010fc6000000001a */
[----:B------:R-:W0:Y:S04]  /*0420*/  LDS R23, [R6+0x154] ;  /* 0x0001540006177984 */ /* 0x000e280000000800 */
[----:B------:R-:W-:Y:S01]  /*0430*/  LDS R26, [R6+0x2ec] ;  /* 0x0002ec00061a7984 */ /* 0x000fe20000000800 */
[----:B-----5:R-:W-:-:S03]  /*0440*/  FFMA R25, R21, R20, R24 ;  /* 0x0000001415197223 */ /* 0x020fc60000000018 */
[----:B------:R-:W-:Y:S04]  /*0450*/  LDS R20, [R9+0x18] ;  /* 0x0000180009147984 */ /* 0x000fe80000000800 */
[----:B------:R-:W1:Y:S01]  /*0460*/  LDS R21, [R6+0x198] ;  /* 0x0001980006157984 */ /* 0x000e620000000800 */
[----:B--2---:R-:W-:-:S03]  /*0470*/  FFMA R27, R18, R19, R25 ;  /* 0x00000013121b7223 */ /* 0x004fc60000000019 */
[----:B------:R-:W-:Y:S04]  /*0480*/  LDS R25, [R9+0x1c] ;  /* 0x00001c0009197984 */ /* 0x000fe80000000800 */
[----:B------:R-:W2:Y:S04]  /*0490*/  LDS R24, [R6+0x1dc] ;  /* 0x0001dc0006187984 */ /* 0x000ea80000000800 */
[----:B------:R-:W-:Y:S04]  /*04a0*/  LDS R18, [R9+0x20] ;  /* 0x0000200009127984 */ /* 0x000fe80000000800 */
[----:B------:R-:W4:Y:S01]  /*04b0*/  LDS R19, [R6+0x220] ;  /* 0x0002200006137984 */ /* 0x000f220000000800 */
[----:B0-----:R-:W-:-:S03]  /*04c0*/  FFMA R23, R22, R23, R27 ;  /* 0x0000001716177223 */ /* 0x001fc6000000001b */
[----:B------:R-:W-:Y:S01]  /*04d0*/  LDS R27, [R6+0x3b8] ;  /* 0x0003b800061b7984 */ /* 0x000fe20000000800 */
[----:B-1----:R-:W-:-:S03]  /*04e0*/  FFMA R22, R20, R21, R23 ;  /* 0x0000001514167223 */ /* 0x002fc60000000017 */
[----:B------:R-:W-:Y:S04]  /*04f0*/  LDS R20, [R9+0x24] ;  /* 0x0000240009147984 */ /* 0x000fe80000000800 */
[----:B------:R-:W0:Y:S01]  /*0500*/  LDS R21, [R6+0x264] ;  /* 0x0002640006157984 */ /* 0x000e220000000800 */
[----:B--2---:R-:W-:-:S03]  /*0510*/  FFMA R23, R25, R24, R22 ;  /* 0x0000001819177223 */ /* 0x004fc60000000016 */
[----:B------:R-:W-:Y:S04]  /*0520*/  LDS R24, [R9+0x28] ;  /* 0x0000280009187984 */ /* 0x000fe80000000800 */
[----:B------:R-:W1:Y:S01]  /*0530*/  LDS R25, [R6+0x2a8] ;  /* 0x0002a80006197984 */ /* 0x000e620000000800 */
[----:B----4-:R-:W-:-:S03]  /*0540*/  FFMA R19, R18, R19, R23 ;  /* 0x0000001312137223 */ /* 0x010fc60000000017 */
[----:B------:R-:W2:Y:S04]  /*0550*/  LDS R18, [R9+0x2c] ;  /* 0x00002c0009127984 */ /* 0x000ea80000000800 */
[----:B------:R-:W-:Y:S04]  /*0560*/  LDS R23, [R9+0x30] ;  /* 0x0000300009177984 */ /* 0x000fe80000000800 */
[----:B------:R-:W4:Y:S01]  /*0570*/  LDS R22, [R6+0x330] ;  /* 0x0003300006167984 */ /* 0x000f220000000800 */
[----:B0-----:R-:W-:Y:S01]  /*0580*/  FFMA R19, R20, R21, R19 ;  /* 0x0000001514137223 */ /* 0x001fe20000000013 */
[----:B------:R-:W-:-:S03]  /*0590*/  IADD3 R21, PT, PT, R0, 0x10, RZ ;  /* 0x0000001000157810 */ /* 0x000fc60007ffe0ff */
[----:B-1----:R-:W-:Y:S02]  /*05a0*/  FFMA R19, R24, R25, R19 ;  /* 0x0000001918137223 */ /* 0x002fe40000000013 */
[----:B------:R-:W-:Y:S02]  /*05b0*/  LDS R24, [R9+0x38] ;  /* 0x0000380009187984 */ /* 0x000fe40000000800 */
[----:B--2---:R-:W-:Y:S01]  /*05c0*/  FFMA R20, R18, R26, R19 ;  /* 0x0000001a12147223 */ /* 0x004fe20000000013 */
[----:B------:R-:W-:Y:S01]  /*05d0*/  IMAD.WIDE.U32 R18, R21, 0x4, R14 ;  /* 0x0000000415127825 */ /* 0x000fe200078e000e */
[----:B------:R-:W0:Y:S04]  /*05e0*/  LDS R26, [R9+0x34] ;  /* 0x00003400091a7984 */ /* 0x000e280000000800 */
[----:B------:R-:W-:Y:S01]  /*05f0*/  LDS R25, [R9+0x3c] ;  /* 0x00003c0009197984 */ /* 0x000fe20000000800 */
[----:B----4-:R-:W-:-:S03]  /*0600*/  FFMA R23, R23, R22, R20 ;  /* 0x0000001617177223 */ /* 0x010fc60000000014 */
[----:B------:R-:W1:Y:S01]  /*0610*/  LDS R22, [R6+0x3fc] ;  /* 0x0003fc0006167984 */ /* 0x000e620000000800 */
[----:B------:R-:W-:Y:S01]  /*0620*/  BAR.SYNC.DEFER_BLOCKING 0x0 ;  /* 0x0000000000007b1d */ /* 0x000fe20000010000 */
[----:B------:R-:W-:-:S05]  /*0630*/  IMAD.WIDE.U32 R20, R5, 0x4, R16 ;  /* 0x0000000405147825 */ /* 0x000fca00078e0010 */
[----:B------:R-:W2:Y:S04]  /*0640*/  LDG.E R19, desc[UR6][R18.64] ;  /* 0x0000000612137981 */ /* 0x000ea8000c1e1900 */
[----:B------:R-:W4:Y:S01]  /*0650*/  LDG.E R20, desc[UR6][R20.64] ;  /* 0x0000000614147981 */ /* 0x000f22000c1e1900 */
[----:B0-----:R-:W-:-:S04]  /*0660*/  FFMA R23, R26, R28, R23 ;  /* 0x0000001c1a177223 */ /* 0x001fc80000000017 */
[----:B------:R-:W-:-:S04]  /*0670*/  FFMA R26, R24, R27, R23 ;  /* 0x0000001b181a7223 */ /* 0x000fc80000000017 */
[----:B-1----:R-:W-:Y:S01]  /*0680*/  FFMA R26, R25, R22, R26 ;  /* 0x00000016191a7223 */ /* 0x002fe2000000001a */
[----:B------:R-:W-:Y:S01]  /*0690*/  LEA R5, R4, R5, 0x4 ;  /* 0x0000000504057211 */ /* 0x000fe200078e20ff */
[----:B--2---:R-:W-:Y:S04]  /*06a0*/  STS [R8], R19 ;  /* 0x0000001308007388 */ /* 0x004fe80000000800 */
[----:B----4-:R-:W-:Y:S01]  /*06b0*/  STS [R7], R20 ;  /* 0x0000001407007388 */ /* 0x010fe20000000800 */
[----:B------:R-:W-:Y:S06]  /*06c0*/  BAR.SYNC.DEFER_BLOCKING 0x0 ;  /* 0x0000000000007b1d */ /* 0x000fec0000010000 */
[----:B------:R-:W-:Y:S04]  /*06d0*/  LDS R29, [R9] ;  /* 0x00000000091d7984 */ /* 0x000fe80000000800 */
[----:B------:R-:W0:Y:S04]  /*06e0*/  LDS R18, [R6] ;  /* 0x0000000006127984 */ /* 0x000e280000000800 */
[----:B------:R-:W-:Y:S04]  /*06f0*/  LDS R19, [R9+0x4] ;  /* 0x0000040009137984 */ /* 0x000fe80000000800 */
[----:B------:R-:W1:Y:S04]  /*0700*/  LDS R24, [R6+0x44] ;  /* 0x0000440006187984 */ /* 0x000e680000000800 */
[----:B------:R-:W-:Y:S04]  /*0710*/  LDS R22, [R9+0x8] ;  /* 0x0000080009167984 */ /* 0x000fe80000000800 */
[----:B------:R-:W2:Y:S04]  /*0720*/  LDS R23, [R6+0x88] ;  /* 0x0000880006177984 */ /* 0x000ea80000000800 */
[----:B------:R-:W-:Y:S04]  /*0730*/  LDS R25, [R9+0xc] ;  /* 0x00000c0009197984 */ /* 0x000fe80000000800 */
[----:B------:R-:W4:Y:S04]  /*0740*/  LDS R20, [R6+0xcc] ;  /* 0x0000cc0006147984 */ /* 0x000f280000000800 */
[----:B------:R-:W-:Y:S04]  /*0750*/  LDS R21, [R6+0x110] ;  /* 0x0001100006157984 */ /* 0x000fe80000000800 */
[----:B------:R-:W-:Y:S04]  /*0760*/  LDS R27, [R9+0x34] ;  /* 0x00003400091b7984 */ /* 0x000fe80000000800 */
[----:B------:R-:W-:Y:S01]  /*0770*/  LDS R28, [R6+0x374] ;  /* 0x00037400061c7984 */ /* 0x000fe20000000800 */
[----:B0-----:R-:W-:-:S03]  /*0780*/  FFMA R26, R29, R18, R26 ;  /* 0x000000121d1a7223 */ /* 0x001fc6000000001a */
[----:B------:R-:W0:Y:S01]  /*0790*/  LDS R18, [R9+0x10] ;  /* 0x0000100009127984 */ /* 0x000e220000000800 */
[----:B-1----:R-:W-:-:S04]  /*07a0*/  FFMA R19, R19, R24, R26 ;  /* 0x0000001813137223 */ /* 0x002fc8000000001a */
[----:B--2---:R-:W-:Y:S02]  /*07b0*/  FFMA R24, R22, R23, R19 ;  /* 0x0000001716187223 */ /* 0x004fe40000000013 */
[----:B------:R-:W-:Y:S04]  /*07c0*/  LDS R19, [R9+0x14] ;  /* 0x0000140009137984 */ /* 0x000fe80000000800 */
[----:B------:R-:W1:Y:S01]  /*07d0*/  LDS R22, [R6+0x154] ;  /* 0x0001540006167984 */ /* 0x000e620000000800 */
[----:B----4-:R-:W-:-:S03]  /*07e0*/  FFMA R25, R25, R20, R24 ;  /* 0x0000001419197223 */ /* 0x010fc60000000018 */
[----:B------:R-:W-:Y:S04]  /*07f0*/  LDS R20, [R9+0x18] ;  /* 0x0000180009147984 */ /* 0x000fe80000000800 */
[----:B------:R-:W2:Y:S04]  /*0800*/  LDS R23, [R6+0x198] ;  /* 0x0001980006177984 */ /* 0x000ea80000000800 */
[----:B------:R-:W-:Y:S01]  /*0810*/  LDS R24, [R6+0x1dc] ;  /* 0x0001dc0006187984 */ /* 0x000fe20000000800 */
[----:B0-----:R-:W-:-:S03]  /*0820*/  FFMA R26, R18, R21, R25 ;  /* 0x00000015121a7223 */ /* 0x001fc60000000019 */
[----:B------:R-:W0:Y:S04]  /*0830*/  LDS R25, [R9+0x1c] ;  /* 0x00001c0009197984 */ /* 0x000e280000000800 */
[----:B------:R-:W-:Y:S04]  /*0840*/  LDS R18, [R9+0x20] ;  /* 0x0000200009127984 */ /* 0x000fe80000000800 */
[----:B------:R-:W4:Y:S01]  /*0850*/  LDS R21, [R6+0x220] ;  /* 0x0002200006157984 */ /* 0x000f220000000800 */
[----:B-1----:R-:W-:-:S03]  /*0860*/  FFMA R19, R19, R22, R26 ;  /* 0x0000001613137223 */ /* 0x002fc6000000001a */
[----:B------:R-:W-:Y:S01]  /*0870*/  LDS R26, [R6+0x2ec] ;  /* 0x0002ec00061a7984 */ /* 0x000fe20000000800 */
[----:B--2---:R-:W-:-:S03]  /*0880*/  FFMA R22, R20, R23, R19 ;  /* 0x0000001714167223 */ /* 0x004fc60000000013 */
[----:B------:R-:W-:Y:S04]  /*0890*/  LDS R19, [R9+0x24] ;  /* 0x0000240009137984 */ /* 0x000fe80000000800 */
[----:B------:R-:W1:Y:S04]  /*08a0*/  LDS R20, [R6+0x264] ;  /* 0x0002640006147984 */ /* 0x000e680000000800 */
[----:B------:R-:W-:Y:S01]  /*08b0*/  LDS R23, [R9+0x28] ;  /* 0x0000280009177984 */ /* 0x000fe20000000800 */
[----:B0-----:R-:W-:-:S03]  /*08c0*/  FFMA R25, R25, R24, R22 ;  /* 0x0000001819197223 */ /* 0x001fc60000000016 */
[----:B------:R-:W0:Y:S04]  /*08d0*/  LDS R24, [R6+0x2a8] ;  /* 0x0002a80006187984 */ /* 0x000e280000000800 */
[----:B------:R-:W-:Y:S01]  /*08e0*/  LDS R22, [R9+0x30] ;  /* 0x0000300009167984 */ /* 0x000fe20000000800 */
[----:B----4-:R-:W-:-:S03]  /*08f0*/  FFMA R18, R18, R21, R25 ;  /* 0x0000001512127223 */ /* 0x010fc60000000019 */
[----:B------:R-:W2:Y:S04]  /*0900*/  LDS R25, [R9+0x2c] ;  /* 0x00002c0009197984 */ /* 0x000ea80000000800 */
[----:B------:R-:W4:Y:S01]  /*0910*/  LDS R21, [R6+0x330] ;  /* 0x0003300006157984 */ /* 0x000f220000000800 */
[----:B-1----:R-:W-:-:S04]  /*0920*/  FFMA R18, R19, R20, R18 ;  /* 0x0000001413127223 */ /* 0x002fc80000000012 */
[----:B0-----:R-:W-:Y:S02]  /*0930*/  FFMA R18, R23, R24, R18 ;  /* 0x0000001817127223 */ /* 0x001fe40000000012 */
[----:B------:R-:W-:Y:S04]  /*0940*/  LDS R24, [R9+0x3c] ;  /* 0x00003c0009187984 */ /* 0x000fe80000000800 */
[----:B------:R-:W-:Y:S01]  /*0950*/  LDS R23, [R6+0x3fc] ;  /* 0x0003fc0006177984 */ /* 0x000fe20000000800 */
[----:B--2---:R-:W-:-:S03]  /*0960*/  FFMA R25, R25, R26, R18 ;  /* 0x0000001a19197223 */ /* 0x004fc60000000012 */
[----:B------:R-:W-:Y:S01]  /*0970*/  LDS R26, [R6+0x3b8] ;  /* 0x0003b800061a7984 */ /* 0x000fe20000000800 */
[----:B----4-:R-:W-:-:S03]  /*0980*/  FFMA R22, R22, R21, R25 ;  /* 0x0000001516167223 */ /* 0x010fc60000000019 */
[----:B------:R-:W0:Y:S01]  /*0990*/  LDS R25, [R9+0x38] ;  /* 0x0000380009197984 */ /* 0x000e220000000800 */
[----:B------:R-:W-:Y:S01]  /*09a0*/  IADD3 R19, PT, PT, R0, 0x20, RZ ;  /* 0x0000002000137810 */ /* 0x000fe20007ffe0ff */
[----:B------:R-:W-:Y:S01]  /*09b0*/  IMAD.WIDE.U32 R20, R5, 0x4, R16 ;  /* 0x0000000405147825 */ /* 0x000fe200078e0010 */
[----:B------:R-:W-:Y:S03]  /*09c0*/  BAR.SYNC.DEFER_BLOCKING 0x0 ;  /* 0x0000000000007b1d */ /* 0x000fe60000010000 */
[----:B------:R-:W-:-:S06]  /*09d0*/  IMAD.WIDE.U32 R18, R19, 0x4, R14 ;  /* 0x0000000413127825 */ /* 0x000fcc00078e000e */
[----:B------:R-:W2:Y:S04]  /*09e0*/  LDG.E R19, desc[UR6][R18.64] ;  /* 0x0000000612137981 */ /* 0x000ea8000c1e1900 */
[----:B------:R-:W4:Y:S01]  /*09f0*/  LDG.E R21, desc[UR6][R20.64] ;  /* 0x0000000614157981 */ /* 0x000f22000c1e1900 */
[----:B------:R-:W-:-:S04]  /*0a00*/  FFMA R22, R27, R28, R22 ;  /* 0x0000001c1b167223 */ /* 0x000fc80000000016 */
[----:B0-----:R-:W-:-:S04]  /*0a10*/  FFMA R25, R25, R26, R22 ;  /* 0x0000001a19197223 */ /* 0x001fc80000000016 */
[----:B------:R-:W-:Y:S01]  /*0a20*/  FFMA R24, R24, R23, R25 ;  /* 0x0000001718187223 */ /* 0x000fe20000000019 */
        /* <DEDUP_REMOVED lines=11> */
[----:B------:R-:W-:Y:S04]  /*0ae0*/  LDS R21, [R6+0x110] ;  /* 0x0001100006157984 */ /* 0x000fe80000000800 */
[----:B------:R-:W-:Y:S01]  /*0af0*/  LDS R27, [R6+0x374] ;  /* 0x00037400061b7984 */ /* 0x000fe20000000800 */
[----:B0-----:R-:W-:-:S03]  /*0b00*/  FFMA R26, R29, R18, R24 ;  /* 0x000000121d1a7223 */ /* 0x001fc60000000018 */
[----:B------:R-:W0:Y:S04]  /*0b10*/  LDS R24, [R6+0xcc] ;  /* 0x0000cc0006187984 */ /* 0x000e280000000800 */
[----:B------:R-:W4:Y:S01]  /*0b20*/  LDS R18, [R9+0x10] ;  /* 0x0000100009127984 */ /* 0x000f220000000800 */
[----:B-1----:R-:W-:-:S03]  /*0b30*/  FFMA R22, R19, R22, R26 ;  /* 0x0000001613167223 */ /* 0x002fc6000000001a */
[----:B------:R-:W-:Y:S01]  /*0b40*/  LDS R19, [R9+0x14] ;  /* 0x0000140009137984 */ /* 0x000fe20000000800 */
[----:B--2---:R-:W-:-:S03]  /*0b50*/  FFMA R22, R23, R20, R22 ;  /* 0x0000001417167223 */ /* 0x004fc60000000016 */
[----:B------:R-:W1:Y:S04]  /*0b60*/  LDS R20, [R6+0x154] ;  /* 0x0001540006147984 */ /* 0x000e680000000800 */
[----:B------:R-:W-:Y:S01]  /*0b70*/  LDS R23, [R6+0x198] ;  /* 0x0001980006177984 */ /* 0x000fe20000000800 */
[----:B0-----:R-:W-:-:S03]  /*0b80*/  FFMA R25, R25, R24, R22 ;  /* 0x0000001819197223 */ /* 0x001fc60000000016 */
[----:B------:R-:W0:Y:S01]  /*0b90*/  LDS R22, [R9+0x18] ;  /* 0x0000180009167984 */ /* 0x000e220000000800 */
[----:B----4-:R-:W-:-:S03]  /*0ba0*/  FFMA R26, R18, R21, R25 ;  /* 0x00000015121a7223 */ /* 0x010fc60000000019 */
[----:B------:R-:W-:Y:S04]  /*0bb0*/  LDS R25, [R9+0x1c] ;  /* 0x00001c0009197984 */ /* 0x000fe80000000800 */
[----:B------:R-:W2:Y:S04]  /*0bc0*/  LDS R24, [R6+0x1dc] ;  /* 0x0001dc0006187984 */ /* 0x000ea80000000800 */
[----:B------:R-:W-:Y:S04]  /*0bd0*/  LDS R18, [R9+0x20] ;  /* 0x0000200009127984 */ /* 0x000fe80000000800 */
[----:B------:R-:W4:Y:S01]  /*0be0*/  LDS R21, [R6+0x220] ;  /* 0x0002200006157984 */ /* 0x000f220000000800 */
[----:B-1----:R-:W-:-:S03]  /*0bf0*/  FFMA R19, R19, R20, R26 ;  /* 0x0000001413137223 */ /* 0x002fc6000000001a */
[----:B------:R-:W-:Y:S04]  /*0c00*/  LDS R20, [R6+0x264] ;  /* 0x0002640006147984 */ /* 0x000fe80000000800 */
[----:B------:R-:W-:Y:S01]  /*0c10*/  LDS R26, [R6+0x2ec] ;  /* 0x0002ec00061a7984 */ /* 0x000fe20000000800 */
[----:B0-----:R-:W-:-:S03]  /*0c20*/  FFMA R22, R22, R23, R19 ;  /* 0x0000001716167223 */ /* 0x001fc60000000013 */
[----:B------:R-:W0:Y:S04]  /*0c30*/  LDS R19, [R9+0x24] ;  /* 0x0000240009137984 */ /* 0x000e280000000800 */
[----:B------:R-:W-:Y:S01]  /*0c40*/  LDS R23, [R9+0x28] ;  /* 0x0000280009177984 */ /* 0x000fe20000000800 */
[----:B--2---:R-:W-:-:S03]  /*0c50*/  FFMA R25, R25, R24, R22 ;  /* 0x0000001819197223 */ /* 0x004fc60000000016 */
[----:B------:R-:W1:Y:S04]  /*0c60*/  LDS R24, [R6+0x2a8] ;  /* 0x0002a80006187984 */ /* 0x000e680000000800 */
[----:B------:R-:W-:Y:S01]  /*0c70*/  LDS R22, [R6+0x330] ;  /* 0x0003300006167984 */ /* 0x000fe20000000800 */
[----:B----4-:R-:W-:-:S03]  /*0c80*/  FFMA R18, R18, R21, R25 ;  /* 0x0000001512127223 */ /* 0x010fc60000000019 */
[----:B------:R-:W2:Y:S04]  /*0c90*/  LDS R25, [R9+0x2c] ;  /* 0x00002c0009197984 */ /* 0x000ea80000000800 */
[----:B------:R-:W4:Y:S01]  /*0ca0*/  LDS R21, [R9+0x30] ;  /* 0x0000300009157984 */ /* 0x000f220000000800 */
[----:B0-----:R-:W-:-:S04]  /*0cb0*/  FFMA R18, R19, R20, R18 ;  /* 0x0000001413127223 */ /* 0x001fc80000000012 */
[----:B-1----:R-:W-:Y:S02]  /*0cc0*/  FFMA R18, R23, R24, R18 ;  /* 0x0000001817127223 */ /* 0x002fe40000000012 */
[----:B------:R-:W0:Y:S04]  /*0cd0*/  LDS R24, [R9+0x34] ;  /* 0x0000340009187984 */ /* 0x000e280000000800 */
[----:B------:R-:W-:Y:S01]  /*0ce0*/  LDS R23, [R6+0x3fc] ;  /* 0x0003fc0006177984 */ /* 0x000fe20000000800 */
[----:B--2---:R-:W-:-:S03]  /*0cf0*/  FFMA R26, R25, R26, R18 ;  /* 0x0000001a191a7223 */ /* 0x004fc60000000012 */
[----:B------:R-:W-:Y:S01]  /*0d00*/  LDS R25, [R9+0x38] ;  /* 0x0000380009197984 */ /* 0x000fe20000000800 */
[----:B----4-:R-:W-:-:S03]  /*0d10*/  FFMA R29, R21, R22, R26 ;  /* 0x00000016151d7223 */ /* 0x010fc6000000001a */
[----:B------:R-:W1:Y:S04]  /*0d20*/  LDS R26, [R6+0x3b8] ;  /* 0x0003b800061a7984 */ /* 0x000e680000000800 */
[----:B------:R-:W2:Y:S01]  /*0d30*/  LDS R22, [R9+0x3c] ;  /* 0x00003c0009167984 */ /* 0x000ea20000000800 */
[----:B------:R-:W-:Y:S01]  /*0d40*/  IADD3 R19, PT, PT, R0, 0x30, RZ ;  /* 0x0000003000137810 */ /* 0x000fe20007ffe0ff */
[----:B------:R-:W-:Y:S01]  /*0d50*/  IMAD.WIDE.U32 R20, R5, 0x4, R16 ;  /* 0x0000000405147825 */ /* 0x000fe200078e0010 */
[----:B------:R-:W-:Y:S03]  /*0d60*/  BAR.SYNC.DEFER_BLOCKING 0x0 ;  /* 0x0000000000007b1d */ /* 0x000fe60000010000 */
[----:B------:R-:W-:-:S06]  /*0d70*/  IMAD.WIDE.U32 R18, R19, 0x4, R14 ;  /* 0x0000000413127825 */ /* 0x000fcc00078e000e */
[----:B------:R1:W4:Y:S04]  /*0d80*/  LDG.E R18, desc[UR6][R18.64] ;  /* 0x0000000612127981 */ /* 0x000328000c1e1900 */
[----:B------:R-:W5:Y:S01]  /*0d90*/  LDG.E R20, desc[UR6][R20.64] ;  /* 0x0000000614147981 */ /* 0x000f62000c1e1900 */
[----:B0-----:R-:W-:-:S04]  /*0da0*/  FFMA R28, R24, R27, R29 ;  /* 0x0000001b181c7223 */ /* 0x001fc8000000001d */
[----:B-1----:R-:W-:-:S04]  /*0db0*/  FFMA R19, R25, R26, R28 ;  /* 0x0000001a19137223 */ /* 0x002fc8000000001c */
[----:B--2---:R-:W-:Y:S01]  /*0dc0*/  FFMA R23, R22, R23, R19 ;  /* 0x0000001716177223 */ /* 0x004fe20000000013 */
[----:B------:R-:W-:-:S04]  /*0dd0*/  UIADD3 UR4, UPT, UPT, UR4, 0x4, URZ ;  /* 0x0000000404047890 */ /* 0x000fc8000fffe0ff */
[----:B------:R-:W-:Y:S01]  /*0de0*/  UISETP.GE.AND UP1, UPT, UR4, -0x3, UPT ;  /* 0xfffffffd0400788c */ /* 0x000fe2000bf26270 */
[----:B------:R-:W-:Y:S02]  /*0df0*/  IADD3 R0, PT, PT, R0, 0x40, RZ ;  /* 0x0000004000007810 */ /* 0x000fe40007ffe0ff */
[----:B------:R-:W-:Y:S01]  /*0e00*/  LEA R5, R4, R5, 0x4 ;  /* 0x0000000504057211 */ /* 0x000fe200078e20ff */
        /* <DEDUP_REMOVED lines=12> */
[----:B------:R-:W5:Y:S04]  /*0ed0*/  LDS R21, [R6+0x110] ;  /* 0x0001100006157984 */ /* 0x000f680000000800 */
[----:B------:R-:W-:Y:S01]  /*0ee0*/  LDS R22, [R9+0x18] ;  /* 0x0000180009167984 */ /* 0x000fe20000000800 */
[----:B0-----:R-:W-:-:S03]  /*0ef0*/  FFMA R23, R24, R27, R23 ;  /* 0x0000001b18177223 */ /* 0x001fc60000000017 */
[----:B------:R-:W-:Y:S01]  /*0f00*/  LDS R24, [R9+0x14] ;  /* 0x0000140009187984 */ /* 0x000fe20000000800 */
[----:B-1----:R-:W-:-:S03]  /*0f10*/  FFMA R28, R28, R29, R23 ;  /* 0x0000001d1c1c7223 */ /* 0x002fc60000000017 */
[----:B------:R-:W-:Y:S01]  /*0f20*/  LDS R23, [R6+0x198] ;  /* 0x0001980006177984 */ /* 0x000fe20000000800 */
[----:B--2---:R-:W-:-:S03]  /*0f30*/  FFMA R26, R25, R26, R28 ;  /* 0x0000001a191a7223 */ /* 0x004fc6000000001c */
[----:B------:R-:W0:Y:S01]  /*0f40*/  LDS R25, [R6+0x154] ;  /* 0x0001540006197984 */ /* 0x000e220000000800 */
[----:B----4-:R-:W-:-:S03]  /*0f50*/  FFMA R27, R19, R18, R26 ;  /* 0x00000012131b7223 */ /* 0x010fc6000000001a */
[----:B------:R-:W-:Y:S04]  /*0f60*/  LDS R18, [R9+0x1c] ;  /* 0x00001c0009127984 */ /* 0x000fe80000000800 */
[----:B------:R-:W1:Y:S01]  /*0f70*/  LDS R19, [R6+0x1dc] ;  /* 0x0001dc0006137984 */ /* 0x000e620000000800 */
[----:B-----5:R-:W-:-:S03]  /*0f80*/  FFMA R21, R20, R21, R27 ;  /* 0x0000001514157223 */ /* 0x020fc6000000001b */
[----:B------:R-:W-:Y:S04]  /*0f90*/  LDS R20, [R9+0x20] ;  /* 0x0000200009147984 */ /* 0x000fe80000000800 */
[----:B------:R-:W-:Y:S01]  /*0fa0*/  LDS R26, [R9+0x3c] ;  /* 0x00003c00091a7984 */ /* 0x000fe20000000800 */
[----:B0-----:R-:W-:-:S03]  /*0fb0*/  FFMA R25, R24, R25, R21 ;  /* 0x0000001918197223 */ /* 0x001fc60000000015 */
[----:B------:R-:W0:Y:S01]  /*0fc0*/  LDS R21, [R6+0x220] ;  /* 0x0002200006157984 */ /* 0x000e220000000800 */
[----:B------:R-:W-:-:S03]  /*0fd0*/  FFMA R25, R22, R23, R25 ;  /* 0x0000001716197223 */ /* 0x000fc60000000019 */
[----:B------:R-:W-:Y:S04]  /*0fe0*/  LDS R22, [R9+0x24] ;  /* 0x0000240009167984 */ /* 0x000fe80000000800 */
[----:B------:R-:W2:Y:S01]  /*0ff0*/  LDS R23, [R6+0x264] ;  /* 0x0002640006177984 */ /* 0x000ea20000000800 */
[----:B-1----:R-:W-:-:S03]  /*1000*/  FFMA R27, R18, R19, R25 ;  /* 0x00000013121b7223 */ /* 0x002fc60000000019 */
[----:B------:R-:W-:Y:S04]  /*1010*/  LDS R25, [R9+0x28] ;  /* 0x0000280009197984 */ /* 0x000fe80000000800 */
[----:B------:R-:W1:Y:S04]  /*1020*/  LDS R24, [R6+0x2a8] ;  /* 0x0002a80006187984 */ /* 0x000e680000000800 */
[----:B------:R-:W-:Y:S04]  /*1030*/  LDS R18, [R9+0x2c] ;  /* 0x00002c0009127984 */ /* 0x000fe80000000800 */
[----:B------:R-:W4:Y:S01]  /*1040*/  LDS R19, [R6+0x2ec] ;  /* 0x0002ec0006137984 */ /* 0x000f220000000800 */
[----:B0-----:R-:W-:-:S03]  /*1050*/  FFMA R21, R20, R21, R27 ;  /* 0x0000001514157223 */ /* 0x001fc6000000001b */
[----:B------:R-:W-:Y:S01]  /*1060*/  LDS R20, [R6+0x330] ;  /* 0x0003300006147984 */ /* 0x000fe20000000800 */
[----:B--2---:R-:W-:-:S03]  /*1070*/  FFMA R22, R22, R23, R21 ;  /* 0x0000001716167223 */ /* 0x004fc60000000015 */
[----:B------:R-:W0:Y:S04]  /*1080*/  LDS R21, [R9+0x30] ;  /* 0x0000300009157984 */ /* 0x000e280000000800 */
[----:B------:R-:W-:Y:S01]  /*1090*/  LDS R23, [R6+0x374] ;  /* 0x0003740006177984 */ /* 0x000fe20000000800 */
[----:B-1----:R-:W-:-:S03]  /*10a0*/  FFMA R25, R25, R24, R22 ;  /* 0x0000001819197223 */ /* 0x002fc60000000016 */
[----:B------:R-:W1:Y:S04]  /*10b0*/  LDS R22, [R9+0x34] ;  /* 0x0000340009167984 */ /* 0x000e680000000800 */
[----:B------:R-:W-:Y:S01]  /*10c0*/  LDS R24, [R9+0x38] ;  /* 0x0000380009187984 */ /* 0x000fe20000000800 */
[----:B----4-:R-:W-:-:S03]  /*10d0*/  FFMA R18, R18, R19, R25 ;  /* 0x0000001312127223 */ /* 0x010fc60000000019 */
[----:B------:R-:W2:Y:S04]  /*10e0*/  LDS R19, [R6+0x3b8] ;  /* 0x0003b80006137984 */ /* 0x000ea80000000800 */
[----:B------:R-:W4:Y:S01]  /*10f0*/  LDS R25, [R6+0x3fc] ;  /* 0x0003fc0006197984 */ /* 0x000f220000000800 */
[----:B0-----:R-:W-:-:S04]  /*1100*/  FFMA R21, R21, R20, R18 ;  /* 0x0000001415157223 */ /* 0x001fc80000000012 */
[----:B-1----:R-:W-:-:S04]  /*1110*/  FFMA R21, R22, R23, R21 ;  /* 0x0000001716157223 */ /* 0x002fc80000000015 */
[----:B--2---:R-:W-:-:S04]  /*1120*/  FFMA R19, R24, R19, R21 ;  /* 0x0000001318137223 */ /* 0x004fc80000000015 */
[----:B----4-:R-:W-:Y:S01]  /*1130*/  FFMA R22, R26, R25, R19 ;  /* 0x000000191a167223 */ /* 0x010fe20000000013 */
[----:B------:R-:W-:Y:S06]  /*1140*/  BAR.SYNC.DEFER_BLOCKING 0x0 ;  /* 0x0000000000007b1d */ /* 0x000fec0000010000 */
[----:B------:R-:W-:Y:S05]  /*1150*/  BRA.U !UP1, `(.L_x_3) ;  /* 0xfffffff109547547 */ /* 0x000fea000b83ffff */
.L_x_2:
[----:B------:R-:W-:-:S04]  /*1160*/  UIADD3 UR5, UPT, UPT, -UR4, URZ, URZ ;  /* 0x000000ff04057290 */ /* 0x000fc8000fffe1ff */
[----:B------:R-:W-:-:S09]  /*1170*/  UISETP.GT.AND UP1, UPT, UR5, 0x1, UPT ;  /* 0x000000010500788c */ /* 0x000fd2000bf24270 */
[----:B------:R-:W-:Y:S05]  /*1180*/  BRA.U !UP1, `(.L_x_4) ;  /* 0x0000000509e07547 */ /* 0x000fea000b800000 */
[----:B------:R-:W0:Y:S08]  /*1190*/  LDC.64 R14, c[0x0][0x380] ;  /* 0x0000e000ff0e7b82 */ /* 0x000e300000000a00 */
[----:B------:R-:W1:Y:S01]  /*11a0*/  LDC.64 R16, c[0x0][0x388] ;  /* 0x0000e200ff107b82 */ /* 0x000e620000000a00 */
[----:B0-----:R-:W-:-:S05]  /*11b0*/  IMAD.WIDE.U32 R18, R0, 0x4, R14 ;  /* 0x0000000400127825 */ /* 0x001fca00078e000e */
[----:B------:R-:W4:Y:S01]  /*11c0*/  LDG.E R25, desc[UR6][R18.64] ;  /* 0x0000000612197981 */ /* 0x000f22000c1e1900 */
[----:B-1----:R-:W-:-:S06]  /*11d0*/  IMAD.WIDE.U32 R20, R5, 0x4, R16 ;  /* 0x0000000405147825 */ /* 0x002fcc00078e0010 */
[----:B------:R-:W5:Y:S01]  /*11e0*/  LDG.E R20, desc[UR6][R20.64] ;  /* 0x0000000614147981 */ /* 0x000f62000c1e1900 */
[----:B------:R-:W-:-:S05]  /*11f0*/  LEA R5, R4, R5, 0x4 ;  /* 0x0000000504057211 */ /* 0x000fca00078e20ff */
[----:B------:R-:W-:Y:S01]  /*1200*/  IMAD.WIDE.U32 R16, R5, 0x4, R16 ;  /* 0x0000000405107825 */ /* 0x000fe200078e0010 */
        /* <DEDUP_REMOVED lines=12> */
[----:B------:R-:W2:Y:S04]  /*12d0*/  LDS R21, [R6+0x110] ;  /* 0x0001100006157984 */ /* 0x000ea80000000800 */
[----:B------:R-:W-:Y:S01]  /*12e0*/  LDS R25, [R9+0x18] ;  /* 0x0000180009197984 */ /* 0x000fe20000000800 */
[----:B0-----:R-:W-:-:S03]  /*12f0*/  FFMA R26, R27, R26, R22 ;  /* 0x0000001a1b1a7223 */ /* 0x001fc60000000016 */
[----:B------:R-:W-:Y:S01]  /*1300*/  LDS R22, [R9+0x14] ;  /* 0x0000140009167984 */ /* 0x000fe20000000800 */
[----:B-1----:R-:W-:-:S04]  /*1310*/  FFMA R29, R29, R28, R26 ;  /* 0x0000001c1d1d7223 */ /* 0x002fc8000000001a */
[----:B----4-:R-:W-:Y:S02]  /*1320*/  FFMA R29, R24, R23, R29 ;  /* 0x00000017181d7223 */ /* 0x010fe4000000001d */
[----:B------:R-:W0:Y:S04]  /*1330*/  LDS R23, [R6+0x154] ;  /* 0x0001540006177984 */ /* 0x000e280000000800 */
[----:B------:R-:W1:Y:S01]  /*1340*/  LDS R24, [R6+0x198] ;  /* 0x0001980006187984 */ /* 0x000e620000000800 */
[----:B-----5:R-:W-:-:S03]  /*1350*/  FFMA R29, R18, R19, R29 ;  /* 0x00000013121d7223 */ /* 0x020fc6000000001d */
[----:B------:R-:W-:Y:S04]  /*1360*/  LDS R18, [R9+0x1c] ;  /* 0x00001c0009127984 */ /* 0x000fe80000000800 */
[----:B------:R-:W4:Y:S01]  /*1370*/  LDS R19, [R6+0x1dc] ;  /* 0x0001dc0006137984 */ /* 0x000f220000000800 */
[----:B--2---:R-:W-:-:S03]  /*1380*/  FFMA R21, R20, R21, R29 ;  /* 0x0000001514157223 */ /* 0x004fc6000000001d */
[----:B------:R-:W-:Y:S04]  /*1390*/  LDS R20, [R9+0x20] ;  /* 0x0000200009147984 */ /* 0x000fe80000000800 */
[----:B------:R-:W-:Y:S01]  /*13a0*/  LDS R29, [R9+0x30] ;  /* 0x00003000091d7984 */ /* 0x000fe20000000800 */
[----:B0-----:R-:W-:-:S03]  /*13b0*/  FFMA R22, R22, R23, R21 ;  /* 0x0000001716167223 */ /* 0x001fc60000000015 */
[----:B------:R-:W0:Y:S01]  /*13c0*/  LDS R21, [R6+0x220] ;  /* 0x0002200006157984 */ /* 0x000e220000000800 */
[----:B-1----:R-:W-:-:S03]  /*13d0*/  FFMA R25, R25, R24, R22 ;  /* 0x0000001819197223 */ /* 0x002fc60000000016 */
[----:B------:R-:W-:Y:S04]  /*13e0*/  LDS R22, [R9+0x24] ;  /* 0x0000240009167984 */ /* 0x000fe80000000800 */
[----:B------:R-:W1:Y:S01]  /*13f0*/  LDS R23, [R6+0x264] ;  /* 0x0002640006177984 */ /* 0x000e620000000800 */
[----:B----4-:R-:W-:-:S03]  /*1400*/  FFMA R27, R18, R19, R25 ;  /* 0x00000013121b7223 */ /* 0x010fc60000000019 */
[----:B------:R-:W-:Y:S04]  /*1410*/  LDS R24, [R9+0x28] ;  /* 0x0000280009187984 */ /* 0x000fe80000000800 */
[----:B------:R-:W2:Y:S04]  /*1420*/  LDS R25, [R6+0x2a8] ;  /* 0x0002a80006197984 */ /* 0x000ea80000000800 */
[----:B------:R-:W-:Y:S04]  /*1430*/  LDS R18, [R9+0x2c] ;  /* 0x00002c0009127984 */ /* 0x000fe80000000800 */
[----:B------:R-:W4:Y:S01]  /*1440*/  LDS R19, [R6+0x2ec] ;  /* 0x0002ec0006137984 */ /* 0x000f220000000800 */
[----:B0-----:R-:W-:-:S03]  /*1450*/  FFMA R21, R20, R21, R27 ;  /* 0x0000001514157223 */ /* 0x001fc6000000001b */
[----:B------:R-:W-:Y:S04]  /*1460*/  LDS R27, [R6+0x374] ;  /* 0x00037400061b7984 */ /* 0x000fe80000000800 */
[----:B------:R-:W-:Y:S01]  /*1470*/  LDS R20, [R6+0x3b8] ;  /* 0x0003b80006147984 */ /* 0x000fe20000000800 */
[----:B-1----:R-:W-:Y:S01]  /*1480*/  FFMA R21, R22, R23, R21 ;  /* 0x0000001716157223 */ /* 0x002fe20000000015 */
[----:B------:R-:W-:Y:S02]  /*1490*/  IADD3 R23, PT, PT, R0, 0x10, RZ ;  /* 0x0000001000177810 */ /* 0x000fe40007ffe0ff */
[----:B------:R-:W-:Y:S01]  /*14a0*/  LDS R22, [R6+0x3fc] ;  /* 0x0003fc0006167984 */ /* 0x000fe20000000800 */
[----:B--2---:R-:W-:Y:S02]  /*14b0*/  FFMA R21, R24, R25, R21 ;  /* 0x0000001918157223 */ /* 0x004fe40000000015 */
[----:B------:R-:W-:-:S02]  /*14c0*/  IMAD.WIDE.U32 R14, R23, 0x4, R14 ;  /* 0x00000004170e7825 */ /* 0x000fc400078e000e */
[----:B------:R-:W0:Y:S02]  /*14d0*/  LDS R23, [R6+0x330] ;  /* 0x0003300006177984 */ /* 0x000e240000000800 */
[----:B----4-:R-:W-:Y:S02]  /*14e0*/  FFMA R24, R18, R19, R21 ;  /* 0x0000001312187223 */ /* 0x010fe40000000015 */
[----:B------:R-:W1:Y:S04]  /*14f0*/  LDS R18, [R9+0x34] ;  /* 0x0000340009127984 */ /* 0x000e680000000800 */
[----:B------:R-:W2:Y:S04]  /*1500*/  LDS R19, [R9+0x38] ;  /* 0x0000380009137984 */ /* 0x000ea80000000800 */
[----:B------:R-:W4:Y:S01]  /*1510*/  LDS R21, [R9+0x3c] ;  /* 0x00003c0009157984 */ /* 0x000f220000000800 */
[----:B------:R-:W-:Y:S06]  /*1520*/  BAR.SYNC.DEFER_BLOCKING 0x0 ;  /* 0x0000000000007b1d */ /* 0x000fec0000010000 */
[----:B------:R-:W5:Y:S04]  /*1530*/  LDG.E R15, desc[UR6][R14.64] ;  /* 0x000000060e0f7981 */ /* 0x000f68000c1e1900 */
[----:B------:R-:W3:Y:S01]  /*1540*/  LDG.E R16, desc[UR6][R16.64] ;  /* 0x0000000610107981 */ /* 0x000ee2000c1e1900 */
[----:B0-----:R-:W-:-:S04]  /*1550*/  FFMA R29, R29, R23, R24 ;  /* 0x000000171d1d7223 */ /* 0x001fc80000000018 */
[----:B-1----:R-:W-:-:S04]  /*1560*/  FFMA R28, R18, R27, R29 ;  /* 0x0000001b121c7223 */ /* 0x002fc8000000001d */
[----:B--2---:R-:W-:-:S04]  /*1570*/  FFMA R20, R19, R20, R28 ;  /* 0x0000001413147223 */ /* 0x004fc8000000001c */
[----:B----4-:R-:W-:Y:S01]  /*1580*/  FFMA R20, R21, R22, R20 ;  /* 0x0000001615147223 */ /* 0x010fe20000000014 */
[----:B------:R-:W-:Y:S02]  /*1590*/  IADD3 R0, PT, PT, R0, 0x20, RZ ;  /* 0x0000002000007810 */ /* 0x000fe40007ffe0ff */
[----:B------:R-:W-:Y:S01]  /*15a0*/  LEA R5, R4, R5, 0x4 ;  /* 0x0000000504057211 */ /* 0x000fe200078e20ff */
[----:B------:R-:W-:Y:S02]  /*15b0*/  UIADD3 UR4, UPT, UPT, UR4, 0x2, URZ ;  /* 0x0000000204047890 */ /* 0x000fe4000fffe0ff */
[----:B------:R-:W-:Y:S01]  /*15c0*/  UPLOP3.LUT UP0, UPT, UPT, UPT, UPT, 0x40, 0x4 ;  /* 0x000000000004789c */ /* 0x000fe20003f0e870 */
[----:B-----5:R-:W-:Y:S04]  /*15d0*/  STS [R8], R15 ;  /* 0x0000000f08007388 */ /* 0x020fe80000000800 */
[----:B---3--:R-:W-:Y:S01]  /*15e0*/  STS [R7], R16 ;  /* 0x0000001007007388 */ /* 0x008fe20000000800 */
        /* <DEDUP_REMOVED lines=8> */
[----:B------:R-:W3:Y:S04]  /*1670*/  LDS R15, [R6+0xcc] ;  /* 0x0000cc00060f7984 */ /* 0x000ee80000000800 */
[----:B------:R-:W-:Y:S04]  /*1680*/  LDS R16, [R9+0x10] ;  /* 0x0000100009107984 */ /* 0x000fe80000000800 */
[----:B------:R-:W4:Y:S04]  /*1690*/  LDS R19, [R6+0x110] ;  /* 0x0001100006137984 */ /* 0x000f280000000800 */
[----:B------:R-:W-:Y:S01]  /*16a0*/  LDS R21, [R6+0x154] ;  /* 0x0001540006157984 */ /* 0x000fe20000000800 */
[----:B0-----:R-:W-:-:S03]  /*16b0*/  FFMA R26, R25, R26, R20 ;  /* 0x0000001a191a7223 */ /* 0x001fc60000000014 */
[----:B------:R-:W-:Y:S04]  /*16c0*/  LDS R22, [R9+0x18] ;  /* 0x0000180009167984 */ /* 0x000fe80000000800 */
[----:B------:R-:W0:Y:S01]  /*16d0*/  LDS R20, [R9+0x14] ;  /* 0x0000140009147984 */ /* 0x000e220000000800 */
[----:B-1----:R-:W-:-:S03]  /*16e0*/  FFMA R25, R23, R24, R26 ;  /* 0x0000001817197223 */ /* 0x002fc6000000001a */
[----:B------:R-:W1:Y:S04]  /*16f0*/  LDS R23, [R6+0x198] ;  /* 0x0001980006177984 */ /* 0x000e680000000800 */
[----:B------:R-:W-:Y:S01]  /*1700*/  LDS R24, [R9+0x20] ;  /* 0x0000200009187984 */ /* 0x000fe20000000800 */
[----:B--2---:R-:W-:-:S03]  /*1710*/  FFMA R25, R18, R17, R25 ;  /* 0x0000001112197223 */ /* 0x004fc60000000019 */
[----:B------:R-:W-:Y:S04]  /*1720*/  LDS R17, [R9+0x1c] ;  /* 0x00001c0009117984 */ /* 0x000fe80000000800 */
[----:B------:R-:W2:Y:S01]  /*1730*/  LDS R18, [R6+0x1dc] ;  /* 0x0001dc0006127984 */ /* 0x000ea20000000800 */
[----:B---3--:R-:W-:-:S03]  /*1740*/  FFMA R27, R14, R15, R25 ;  /* 0x0000000f0e1b7223 */ /* 0x008fc60000000019 */
[----:B------:R-:W3:Y:S04]  /*1750*/  LDS R25, [R6+0x220] ;  /* 0x0002200006197984 */ /* 0x000ee80000000800 */
[----:B------:R-:W-:Y:S04]  /*1760*/  LDS R15, [R9+0x24] ;  /* 0x00002400090f7984 */ /* 0x000fe80000000800 */
[----:B------:R-:W5:Y:S01]  /*1770*/  LDS R14, [R6+0x264] ;  /* 0x00026400060e7984 */ /* 0x000f620000000800 */
[----:B----4-:R-:W-:-:S03]  /*1780*/  FFMA R19, R16, R19, R27 ;  /* 0x0000001310137223 */ /* 0x010fc6000000001b */
[----:B------:R-:W-:Y:S01]  /*1790*/  LDS R16, [R9+0x28] ;  /* 0x0000280009107984 */ /* 0x000fe20000000800 */
[----:B0-----:R-:W-:-:S03]  /*17a0*/  FFMA R21, R20, R21, R19 ;  /* 0x0000001514157223 */ /* 0x001fc60000000013 */
[----:B------:R-:W0:Y:S01]  /*17b0*/  LDS R19, [R6+0x2a8] ;  /* 0x0002a80006137984 */ /* 0x000e220000000800 */
[----:B-1----:R-:W-:-:S03]  /*17c0*/  FFMA R22, R22, R23, R21 ;  /* 0x0000001716167223 */ /* 0x002fc60000000015 */
[----:B------:R-:W-:Y:S04]  /*17d0*/  LDS R20, [R9+0x2c] ;  /* 0x00002c0009147984 */ /* 0x000fe80000000800 */
[----:B------:R-:W1:Y:S01]  /*17e0*/  LDS R21, [R6+0x2ec] ;  /* 0x0002ec0006157984 */ /* 0x000e620000000800 */
[----:B--2---:R-:W-:-:S03]  /*17f0*/  FFMA R23, R17, R18, R22 ;  /* 0x0000001211177223 */ /* 0x004fc60000000016 */
[----:B------:R-:W-:Y:S01]  /*1800*/  LDS R17, [R9+0x30] ;  /* 0x0000300009117984 */ /* 0x000fe20000000800 */
[----:B---3--:R-:W-:-:S03]  /*1810*/  FFMA R24, R24, R25, R23 ;  /* 0x0000001918187223 */ /* 0x008fc60000000017 */
[----:B------:R-:W2:Y:S04]  /*1820*/  LDS R18, [R6+0x330] ;  /* 0x0003300006127984 */ /* 0x000ea80000000800 */
[----:B------:R-:W-:Y:S04]  /*1830*/  LDS R22, [R9+0x34] ;  /* 0x0000340009167984 */ /* 0x000fe80000000800 */
[----:B------:R-:W3:Y:S01]  /*1840*/  LDS R23, [R6+0x374] ;  /* 0x0003740006177984 */ /* 0x000ee20000000800 */
[----:B-----5:R-:W-:-:S03]  /*1850*/  FFMA R27, R15, R14, R24 ;  /* 0x0000000e0f1b7223 */ /* 0x020fc60000000018 */
[----:B------:R-:W-:Y:S04]  /*1860*/  LDS R24, [R9+0x38] ;  /* 0x0000380009187984 */ /* 0x000fe80000000800 */
[----:B------:R-:W4:Y:S04]  /*1870*/  LDS R25, [R6+0x3b8] ;  /* 0x0003b80006197984 */ /* 0x000f280000000800 */
[----:B------:R-:W-:Y:S04]  /*1880*/  LDS R14, [R9+0x3c] ;  /* 0x00003c00090e7984 */ /* 0x000fe80000000800 */
[----:B------:R-:W5:Y:S01]  /*1890*/  LDS R15, [R6+0x3fc] ;  /* 0x0003fc00060f7984 */ /* 0x000f620000000800 */
[----:B0-----:R-:W-:-:S04]  /*18a0*/  FFMA R19, R16, R19, R27 ;  /* 0x0000001310137223 */ /* 0x001fc8000000001b */
[----:B-1----:R-:W-:-:S04]  /*18b0*/  FFMA R20, R20, R21, R19 ;  /* 0x0000001514147223 */ /* 0x002fc80000000013 */
[----:B--2---:R-:W-:-:S04]  /*18c0*/  FFMA R17, R17, R18, R20 ;  /* 0x0000001211117223 */ /* 0x004fc80000000014 */
[----:B---3--:R-:W-:-:S04]  /*18d0*/  FFMA R17, R22, R23, R17 ;  /* 0x0000001716117223 */ /* 0x008fc80000000011 */
[----:B----4-:R-:W-:-:S04]  /*18e0*/  FFMA R17, R24, R25, R17 ;  /* 0x0000001918117223 */ /* 0x010fc80000000011 */
[----:B-----5:R-:W-:Y:S01]  /*18f0*/  FFMA R22, R14, R15, R17 ;  /* 0x0000000f0e167223 */ /* 0x020fe20000000011 */
[----:B------:R-:W-:Y:S06]  /*1900*/  BAR.SYNC.DEFER_BLOCKING 0x0 ;  /* 0x0000000000007b1d */ /* 0x000fec0000010000 */
.L_x_4:
[----:B------:R-:W-:-:S09]  /*1910*/  UISETP.NE.OR UP0, UPT, UR4, URZ, UP0 ;  /* 0x000000ff0400728c */ /* 0x000fd20008705670 */
[----:B------:R-:W-:Y:S05]  /*1920*/  BRA.U !UP0, `(.L_x_0) ;  /* 0x0000000108f47547 */ /* 0x000fea000b800000 */
.L_x_1:
[----:B--2---:R-:W-:-:S04]  /*1930*/  IMAD.WIDE.U32 R16, R0, 0x4, R12 ;  /* 0x0000000400107825 */ /* 0x004fc800078e000c */
[----:B---3--:R-:W-:Y:S02]  /*1940*/  IMAD.WIDE.U32 R14, R5, 0x4, R10 ;  /* 0x00000004050e7825 */ /* 0x008fe400078e000a */
[----:B------:R-:W2:Y:S04]  /*1950*/  LDG.E R17, desc[UR6][R16.64] ;  /* 0x0000000610117981 */ /* 0x000ea8000c1e1900 */
[----:B------:R-:W3:Y:S01]  /*1960*/  LDG.E R14, desc[UR6][R14.64] ;  /* 0x000000060e0e7981 */ /* 0x000ee2000c1e1900 */
[----:B------:R-:W-:Y:S01]  /*1970*/  UIADD3 UR4, UPT, UPT, UR4, 0x1, URZ ;  /* 0x0000000104047890 */ /* 0x000fe2000fffe0ff */
[----:B------:R-:W-:Y:S02]  /*1980*/  IADD3 R0, PT, PT, R0, 0x10, RZ ;  /* 0x0000001000007810 */ /* 0x000fe40007ffe0ff */
[----:B------:R-:W-:Y:S01]  /*1990*/  LEA R5, R4, R5, 0x4 ;  /* 0x0000000504057211 */ /* 0x000fe200078e20ff */
[----:B------:R-:W-:Y:S01]  /*19a0*/  UISETP.NE.AND UP0, UPT, UR4, URZ, UPT ;  /* 0x000000ff0400728c */ /* 0x000fe2000bf05270 */
[----:B--2---:R-:W-:Y:S04]  /*19b0*/  STS [R8], R17 ;  /* 0x0000001108007388 */ /* 0x004fe80000000800 */
        /* <DEDUP_REMOVED lines=15> */
[----:B------:R-:W-:Y:S01]  /*1ab0*/  LDS R24, [R9+0x14] ;  /* 0x0000140009187984 */ /* 0x000fe20000000800 */
[----:B-1----:R-:W-:-:S03]  /*1ac0*/  FFMA R27, R27, R28, R22 ;  /* 0x0000001c1b1b7223 */ /* 0x002fc60000000016 */
[----:B------:R-:W0:Y:S04]  /*1ad0*/  LDS R25, [R6+0x154] ;  /* 0x0001540006197984 */ /* 0x000e280000000800 */
[----:B------:R-:W-:Y:S01]  /*1ae0*/  LDS R14, [R9+0x1c] ;  /* 0x00001c00090e7984 */ /* 0x000fe20000000800 */
[----:B--2---:R-:W-:-:S03]  /*1af0*/  FFMA R23, R26, R23, R27 ;  /* 0x000000171a177223 */ /* 0x004fc6000000001b */
[----:B------:R-:W1:Y:S04]  /*1b00*/  LDS R15, [R6+0x1dc] ;  /* 0x0001dc00060f7984 */ /* 0x000e680000000800 */
[----:B------:R-:W-:Y:S01]  /*1b10*/  LDS R22, [R9+0x20] ;  /* 0x0000200009167984 */ /* 0x000fe20000000800 */
[----:B---3--:R-:W-:-:S03]  /*1b20*/  FFMA R27, R20, R21, R23 ;  /* 0x00000015141b7223 */ /* 0x008fc60000000017 */
[----:B------:R-:W2:Y:S04]  /*1b30*/  LDS R23, [R6+0x220] ;  /* 0x0002200006177984 */ /* 0x000ea80000000800 */
[----:B------:R-:W-:Y:S01]  /*1b40*/  LDS R21, [R9+0x24] ;  /* 0x0000240009157984 */ /* 0x000fe20000000800 */
[----:B----4-:R-:W-:-:S03]  /*1b50*/  FFMA R19, R18, R19, R27 ;  /* 0x0000001312137223 */ /* 0x010fc6000000001b */
[----:B------:R-:W3:Y:S04]  /*1b60*/  LDS R20, [R6+0x264] ;  /* 0x0002640006147984 */ /* 0x000ee80000000800 */
[----:B------:R-:W-:Y:S01]  /*1b70*/  LDS R18, [R9+0x28] ;  /* 0x0000280009127984 */ /* 0x000fe20000000800 */
[----:B0-----:R-:W-:-:S03]  /*1b80*/  FFMA R25, R24, R25, R19 ;  /* 0x0000001918197223 */ /* 0x001fc60000000013 */
[----:B------:R-:W0:Y:S01]  /*1b90*/  LDS R19, [R6+0x2a8] ;  /* 0x0002a80006137984 */ /* 0x000e220000000800 */
[----:B------:R-:W-:-:S03]  /*1ba0*/  FFMA R25, R16, R17, R25 ;  /* 0x0000001110197223 */ /* 0x000fc60000000019 */
[----:B------:R-:W-:Y:S01]  /*1bb0*/  LDS R16, [R9+0x2c] ;  /* 0x00002c0009107984 */ /* 0x000fe20000000800 */
[----:B-1----:R-:W-:-:S03]  /*1bc0*/  FFMA R25, R14, R15, R25 ;  /* 0x0000000f0e197223 */ /* 0x002fc60000000019 */
[----:B------:R-:W1:Y:S04]  /*1bd0*/  LDS R17, [R6+0x2ec] ;  /* 0x0002ec0006117984 */ /* 0x000e680000000800 */
[----:B------:R-:W-:Y:S01]  /*1be0*/  LDS R14, [R9+0x30] ;  /* 0x00003000090e7984 */ /* 0x000fe20000000800 */
[----:B--2---:R-:W-:-:S03]  /*1bf0*/  FFMA R24, R22, R23, R25 ;  /* 0x0000001716187223 */ /* 0x004fc60000000019 */
[----:B------:R-:W2:Y:S04]  /*1c00*/  LDS R15, [R6+0x330] ;  /* 0x00033000060f7984 */ /* 0x000ea80000000800 */
[----:B------:R-:W-:Y:S01]  /*1c10*/  LDS R22, [R9+0x34] ;  /* 0x0000340009167984 */ /* 0x000fe20000000800 */
[----:B---3--:R-:W-:-:S03]  /*1c20*/  FFMA R27, R21, R20, R24 ;  /* 0x00000014151b7223 */ /* 0x008fc60000000018 */
[----:B------:R-:W3:Y:S04]  /*1c30*/  LDS R23, [R6+0x374] ;  /* 0x0003740006177984 */ /* 0x000ee80000000800 */
        /* <DEDUP_REMOVED lines=11> */
[----:B------:R-:W-:Y:S05]  /*1cf0*/  BRA.U UP0, `(.L_x_1) ;  /* 0xfffffffd000c7547 */ /* 0x000fea000b83ffff */
.L_x_0:
[----:B------:R-:W0:Y:S01]  /*1d00*/  LDC.64 R4, c[0x0][0x390] ;  /* 0x0000e400ff047b82 */ /* 0x000e220000000a00 */
[----:B------:R-:W1:Y:S02]  /*1d10*/  LDCU UR4, c[0x0][0x3a0] ;  /* 0x00007400ff0477ac */ /* 0x000e640008000800 */
[----:B-1----:R-:W-:-:S04]  /*1d20*/  IMAD R3, R2, UR4, R3 ;  /* 0x0000000402037c24 */ /* 0x002fc8000f8e0203 */
[----:B0-----:R-:W-:-:S05]  /*1d30*/  IMAD.WIDE.U32 R2, R3, 0x4, R4 ;  /* 0x0000000403027825 */ /* 0x001fca00078e0004 */
[----:B------:R-:W-:Y:S01]  /*1d40*/  STG.E desc[UR6][R2.64], R22 ;  /* 0x0000001602007986 */ /* 0x000fe2000c101906 */
[----:B------:R-:W-:Y:S05]  /*1d50*/  EXIT ;  /* 0x000000000000794d */ /* 0x000fea0003800000 */
.L_x_5:
[----:B------:R-:W-:-:S00]  /*1d60*/  BRA `(.L_x_5) ;  /* 0xfffffffc00fc7947 */ /* 0x000fc0000383ffff */
[----:B------:R-:W-:-:S00]  /*1d70*/  NOP ;  /* 0x0000000000007918 */ /* 0x000fc00000000000 */
        /* <DEDUP_REMOVED lines=8> */
.L_x_23:


//--------------------- .text._Z14_matrixMulShBcPKfS0_Pfiii --------------------------
	.section	.text._Z14_matrixMulShBcPKfS0_Pfiii,"ax",@progbits
	.align	128
        .global         _Z14_matrixMulShBcPKfS0_Pfiii
        .type           _Z14_matrixMulShBcPKfS0_Pfiii,@function
        .size           _Z14_matrixMulShBcPKfS0_Pfiii,(.L_x_24 - _Z14_matrixMulShBcPKfS0_Pfiii)
        .other          _Z14_matrixMulShBcPKfS0_Pfiii,@"STO_CUDA_ENTRY STV_DEFAULT"
_Z14_matrixMulShBcPKfS0_Pfiii:
.text._Z14_matrixMulShBcPKfS0_Pfiii:
        /* <DEDUP_REMOVED lines=14> */
[----:B------:R-:W0:Y:S01]  /*00e0*/  S2UR UR6, SR_CgaCtaId ;  /* 0x00000000000679c3 */ /* 0x000e220000008800 */
[----:B------:R-:W-:Y:S01]  /*00f0*/  USHF.R.S32.HI UR4, URZ, 0x1f, UR10 ;  /* 0x0000001fff047899 */ /* 0x000fe2000801140a */
[----:B------:R-:W-:Y:S01]  /*0100*/  LEA R5, R3, R4, 0x4 ;  /* 0x0000000403057211 */ /* 0x000fe200078e20ff */
[----:B------:R-:W-:Y:S01]  /*0110*/  IMAD R0, R16, UR10, R4 ;  /* 0x0000000a10007c24 */ /* 0x000fe2000f8e0204 */
[----:B------:R-:W-:Y:S01]  /*0120*/  MOV R11, RZ ;  /* 0x000000ff000b7202 */ /* 0x000fe20000000f00 */
[----:B------:R-:W-:-:S03]  /*0130*/  ULEA.HI UR5, UR4, UR10, URZ, 0x4 ;  /* 0x0000000a04057291 */ /* 0x000fc6000f8f20ff */
[----:B------:R-:W1:Y:S01]  /*0140*/  LDC R2, c[0x0][0x3a0] ;  /* 0x0000e800ff027b82 */ /* 0x000e620000000800 */
[----:B------:R-:W-:Y:S01]  /*0150*/  USHF.R.S32.HI UR5, URZ, 0x4, UR5 ;  /* 0x00000004ff057899 */ /* 0x000fe20008011405 */
[----:B------:R-:W-:-:S03]  /*0160*/  UMOV UR4, 0x400 ;  /* 0x0000040000047882 */ /* 0x000fc60000000000 */
[----:B------:R-:W-:-:S03]  /*0170*/  UIADD3 UR5, UPT, UPT, -UR5, URZ, URZ ;  /* 0x000000ff05057290 */ /* 0x000fc6000fffe1ff */
[----:B------:R-:W2:Y:S01]  /*0180*/  LDC.64 R20, c[0x0][0x380] ;  /* 0x0000e000ff147b82 */ /* 0x000ea20000000a00 */
[----:B------:R-:W-:-:S07]  /*0190*/  UISETP.GE.AND UP0, UPT, UR5, URZ, UPT ;  /* 0x000000ff0500728c */ /* 0x000fce000bf06270 */
[----:B------:R-:W3:Y:S01]  /*01a0*/  LDC.64 R18, c[0x0][0x388] ;  /* 0x0000e200ff127b82 */ /* 0x000ee20000000a00 */
[----:B0-----:R-:W-:Y:S02]  /*01b0*/  ULEA UR7, UR6, UR4, 0x18 ;  /* 0x0000000406077291 */ /* 0x001fe4000f8ec0ff */
[----:B------:R-:W-:-:S04]  /*01c0*/  UIADD3 UR4, UPT, UPT, UR4, 0x400, URZ ;  /* 0x0000040004047890 */ /* 0x000fc8000fffe0ff */
[----:B------:R-:W-:Y:S01]  /*01d0*/  ULEA UR4, UR6, UR4, 0x18 ;  /* 0x0000000406047291 */ /* 0x000fe2000f8ec0ff */
[----:B-1----:R-:W-:Y:S01]  /*01e0*/  IMAD R17, R3, R2, R7 ;  /* 0x0000000203117224 */ /* 0x002fe200078e0207 */
[----:B------:R-:W-:Y:S02]  /*01f0*/  LEA R6, R5, UR7, 0x2 ;  /* 0x0000000705067c11 */ /* 0x000fe4000f8e10ff */
[----:B------:R-:W-:Y:S02]  /*0200*/  LEA R3, R3, UR7, 0x6 ;  /* 0x0000000703037c11 */ /* 0x000fe4000f8e30ff */
[----:B------:R-:W-:Y:S02]  /*0210*/  LEA R5, R5, UR4, 0x2 ;  /* 0x0000000405057c11 */ /* 0x000fe4000f8e10ff */
[----:B------:R-:W-:Y:S01]  /*0220*/  LEA R4, R4, UR4, 0x2 ;  /* 0x0000000404047c11 */ /* 0x000fe2000f8e10ff */
[----:B--2---:R-:W-:Y:S06]  /*0230*/  BRA.U UP0, `(.L_x_7) ;  /* 0x00000011009c7547 */ /* 0x004fec000b800000 */
[----:B------:R-:W-:Y:S02]  /*0240*/  UIADD3 UR4, UPT, UPT, -UR5, URZ, URZ ;  /* 0x000000ff05047290 */ /* 0x000fe4000fffe1ff */
[----:B------:R-:W-:Y:S02]  /*0250*/  UPLOP3.LUT UP0, UPT, UPT, UPT, UPT, 0x80, 0x8 ;  /* 0x000000000008789c */ /* 0x000fe40003f0f070 */
[----:B------:R-:W-:-:S09]  /*0260*/  UISETP.GT.AND UP1, UPT, UR4, 0x3, UPT ;  /* 0x000000030400788c */ /* 0x000fd2000bf24270 */
[----:B------:R-:W-:Y:S05]  /*0270*/  BRA.U !UP1, `(.L_x_8) ;  /* 0x0000000909f87547 */ /* 0x000fea000b800000 */
[----:B------:R-:W0:Y:S01]  /*0280*/  LDC.64 R24, c[0x0][0x380] ;  /* 0x0000e000ff187b82 */ /* 0x000e220000000a00 */
[----:B------:R-:W-:-:S07]  /*0290*/  UPLOP3.LUT UP0, UPT, UPT, UPT, UPT, 0x40, 0x4 ;  /* 0x000000000004789c */ /* 0x000fce0003f0e870 */
[----:B------:R-:W1:Y:S04]  /*02a0*/  LDC.64 R22, c[0x0][0x388] ;  /* 0x0000e200ff167b82 */ /* 0x000e680000000a00 */
.L_x_9:
[----:B0-----:R-:W-:-:S04]  /*02b0*/  IMAD.WIDE.U32 R26, R0, 0x4, R24 ;  /* 0x00000004001a7825 */ /* 0x001fc800078e0018 */
[----:B-1----:R-:W-:Y:S02]  /*02c0*/  IMAD.WIDE.U32 R8, R17, 0x4, R22 ;  /* 0x0000000411087825 */ /* 0x002fe400078e0016 */
[----:B------:R-:W2:Y:S04]  /*02d0*/  LDG.E R27, desc[UR8][R26.64] ;  /* 0x000000081a1b7981 */ /* 0x000ea8000c1e1900 */
[----:B------:R-:W4:Y:S01]  /*02e0*/  LDG.E R8, desc[UR8][R8.64] ;  /* 0x0000000808087981 */ /* 0x000f22000c1e1900 */
[----:B------:R-:W-:-:S03]  /*02f0*/  LEA R17, R2, R17, 0x4 ;  /* 0x0000001102117211 */ /* 0x000fc600078e20ff */
[----:B--2---:R-:W-:Y:S04]  /*0300*/  STS [R6], R27 ;  /* 0x0000001b06007388 */ /* 0x004fe80000000800 */
[----:B----4-:R-:W-:Y:S01]  /*0310*/  STS [R5], R8 ;  /* 0x0000000805007388 */ /* 0x010fe20000000800 */
[----:B------:R-:W-:Y:S06]  /*0320*/  BAR.SYNC.DEFER_BLOCKING 0x0 ;  /* 0x0000000000007b1d */ /* 0x000fec0000010000 */
[----:B------:R-:W-:Y:S04]  /*0330*/  LDS R10, [R4] ;  /* 0x00000000040a7984 */ /* 0x000fe80000000800 */
[----:B------:R-:W0:Y:S04]  /*0340*/  LDS.128 R12, [R3] ;  /* 0x00000000030c7984 */ /* 0x000e280000000c00 */
[----:B------:R-:W1:Y:S04]  /*0350*/  LDS R29, [R4+0x40] ;  /* 0x00004000041d7984 */ /* 0x000e680000000800 */
[----:B------:R-:W2:Y:S04]  /*0360*/  LDS R26, [R4+0x80] ;  /* 0x00008000041a7984 */ /* 0x000ea80000000800 */
[----:B------:R-:W4:Y:S04]  /*0370*/  LDS R28, [R4+0xc0] ;  /* 0x0000c000041c7984 */ /* 0x000f280000000800 */
[----:B------:R-:W-:Y:S01]  /*0380*/  LDS R27, [R4+0x140] ;  /* 0x00014000041b7984 */ /* 0x000fe20000000800 */
[----:B0-----:R-:W-:-:S03]  /*0390*/  FFMA R10, R12, R10, R11 ;  /* 0x0000000a0c0a7223 */ /* 0x001fc6000000000b */
[----:B------:R-:W-:Y:S01]  /*03a0*/  LDS R12, [R4+0x180] ;  /* 0x00018000040c7984 */ /* 0x000fe20000000800 */
[----:B-1----:R-:W-:-:S03]  /*03b0*/  FFMA R29, R29, R13, R10 ;  /* 0x0000000d1d1d7223 */ /* 0x002fc6000000000a */
[----:B------:R-:W-:Y:S01]  /*03c0*/  LDS R13, [R4+0x100] ;  /* 0x00010000040d7984 */ /* 0x000fe20000000800 */
[----:B--2---:R-:W-:-:S03]  /*03d0*/  FFMA R29, R26, R14, R29 ;  /* 0x0000000e1a1d7223 */ /* 0x004fc6000000001d */
[----:B------:R-:W0:Y:S01]  /*03e0*/  LDS.128 R8, [R3+0x10] ;  /* 0x0000100003087984 */ /* 0x000e220000000c00 */
[----:B----4-:R-:W-:-:S03]  /*03f0*/  FFMA R15, R28, R15, R29 ;  /* 0x0000000f1c0f7223 */ /* 0x010fc6000000001d */
[----:B------:R-:W1:Y:S04]  /*0400*/  LDS R26, [R4+0x1c0] ;  /* 0x0001c000041a7984 */ /* 0x000e680000000800 */
[----:B------:R-:W-:Y:S04]  /*0410*/  LDS R29, [R4+0x2c0] ;  /* 0x0002c000041d7984 */ /* 0x000fe80000000800 */
[----:B------:R-:W-:Y:S01]  /*0420*/  LDS R28, [R4+0x3c0] ;  /* 0x0003c000041c7984 */ /* 0x000fe20000000800 */
[----:B0-----:R-:W-:-:S04]  /*0430*/  FFMA R8, R8, R13, R15 ;  /* 0x0000000d08087223 */ /* 0x001fc8000000000f */
[----:B------:R-:W-:Y:S02]  /*0440*/  FFMA R27, R27, R9, R8 ;  /* 0x000000091b1b7223 */ /* 0x000fe40000000008 */
[----:B------:R-:W-:Y:S02]  /*0450*/  LDS R9, [R4+0x200] ;  /* 0x0002000004097984 */ /* 0x000fe40000000800 */
[----:B------:R-:W-:Y:S02]  /*0460*/  FFMA R27, R12, R10, R27 ;  /* 0x0000000a0c1b7223 */ /* 0x000fe4000000001b */
[----:B------:R-:W0:Y:S02]  /*0470*/  LDS.128 R12, [R3+0x20] ;  /* 0x00002000030c7984 */ /* 0x000e240000000c00 */
[----:B-1----:R-:W-:Y:S02]  /*0480*/  FFMA R11, R26, R11, R27 ;  /* 0x0000000b1a0b7223 */ /* 0x002fe4000000001b */
[----:B------:R-:W1:Y:S04]  /*0490*/  LDS R27, [R4+0x240] ;  /* 0x00024000041b7984 */ /* 0x000e680000000800 */
[----:B------:R-:W2:Y:S01]  /*04a0*/  LDS R8, [R4+0x280] ;  /* 0x0002800004087984 */ /* 0x000ea20000000800 */
[----:B0-----:R-:W-:-:S04]  /*04b0*/  FFMA R12, R12, R9, R11 ;  /* 0x000000090c0c7223 */ /* 0x001fc8000000000b */
[----:B-1----:R-:W-:Y:S02]  /*04c0*/  FFMA R27, R27, R13, R12 ;  /* 0x0000000d1b1b7223 */ /* 0x002fe4000000000c */
[----:B------:R-:W-:Y:S02]  /*04d0*/  LDS R13, [R4+0x300] ;  /* 0x00030000040d7984 */ /* 0x000fe40000000800 */
[----:B--2---:R-:W-:Y:S01]  /*04e0*/  FFMA R14, R8, R14, R27 ;  /* 0x0000000e080e7223 */ /* 0x004fe2000000001b */
[----:B------:R-:W-:Y:S01]  /*04f0*/  IADD3 R27, PT, PT, R0, 0x10, RZ ;  /* 0x00000010001b7810 */ /* 0x000fe20007ffe0ff */
[----:B------:R-:W0:Y:S02]  /*0500*/  LDS.128 R8, [R3+0x30] ;  /* 0x0000300003087984 */ /* 0x000e240000000c00 */
[----:B------:R-:W-:Y:S02]  /*0510*/  FFMA R15, R29, R15, R14 ;  /* 0x0000000f1d0f7223 */ /* 0x000fe4000000000e */
[----:B------:R-:W1:Y:S01]  /*0520*/  LDS R12, [R4+0x340] ;  /* 0x00034000040c7984 */ /* 0x000e620000000800 */
[----:B------:R-:W-:-:S04]  /*0530*/  IMAD.WIDE.U32 R26, R27, 0x4, R24 ;  /* 0x000000041b1a7825 */ /* 0x000fc800078e0018 */
[----:B0-----:R-:W-:-:S04]  /*0540*/  FFMA R13, R8, R13, R15 ;  /* 0x0000000d080d7223 */ /* 0x001fc8000000000f */
[----:B-1----:R-:W-:Y:S01]  /*0550*/  FFMA R13, R12, R9, R13 ;  /* 0x000000090c0d7223 */ /* 0x002fe2000000000d */
[----:B------:R-:W-:Y:S01]  /*0560*/  IMAD.WIDE.U32 R8, R17, 0x4, R22 ;  /* 0x0000000411087825 */ /* 0x000fe200078e0016 */
[----:B------:R-:W0:Y:S01]  /*0570*/  LDS R12, [R4+0x380] ;  /* 0x00038000040c7984 */ /* 0x000e220000000800 */
[----:B------:R-:W-:Y:S06]  /*0580*/  BAR.SYNC.DEFER_BLOCKING 0x0 ;  /* 0x0000000000007b1d */ /* 0x000fec0000010000 */
[----:B------:R-:W2:Y:S04]  /*0590*/  LDG.E R27, desc[UR8][R26.64] ;  /* 0x000000081a1b7981 */ /* 0x000ea8000c1e1900 */
[----:B------:R-:W4:Y:S01]  /*05a0*/  LDG.E R8, desc[UR8][R8.64] ;  /* 0x0000000808087981 */ /* 0x000f22000c1e1900 */
[----:B------:R-:W-:Y:S01]  /*05b0*/  LEA R17, R2, R17, 0x4 ;  /* 0x0000001102117211 */ /* 0x000fe200078e20ff */
[----:B0-----:R-:W-:-:S04]  /*05c0*/  FFMA R10, R12, R10, R13 ;  /* 0x0000000a0c0a7223 */ /* 0x001fc8000000000d */
[----:B------:R-:W-:Y:S01]  /*05d0*/  FFMA R11, R28, R11, R10 ;  /* 0x0000000b1c0b7223 */ /* 0x000fe2000000000a */
[----:B--2---:R-:W-:Y:S04]  /*05e0*/  STS [R6], R27 ;  /* 0x0000001b06007388 */ /* 0x004fe80000000800 */
[----:B----4-:R-:W-:Y:S01]  /*05f0*/  STS [R5], R8 ;  /* 0x0000000805007388 */ /* 0x010fe20000000800 */
[----:B------:R-:W-:Y:S06]  /*0600*/  BAR.SYNC.DEFER_BLOCKING 0x0 ;  /* 0x0000000000007b1d */ /* 0x000fec0000010000 */
[----:B------:R-:W-:Y:S04]  /*0610*/  LDS R29, [R4] ;  /* 0x00000000041d7984 */ /* 0x000fe80000000800 */
[----:B------:R-:W0:Y:S04]  /*0620*/  LDS.128 R12, [R3] ;  /* 0x00000000030c7984 */ /* 0x000e280000000c00 */
[----:B------:R-:W1:Y:S04]  /*0630*/  LDS R10, [R4+0x40] ;  /* 0x00004000040a7984 */ /* 0x000e680000000800 */
[----:B------:R-:W2:Y:S04]  /*0640*/  LDS R28, [R4+0x80] ;  /* 0x00008000041c7984 */ /* 0x000ea80000000800 */
[----:B------:R-:W4:Y:S01]  /*0650*/  LDS R26, [R4+0xc0] ;  /* 0x0000c000041a7984 */ /* 0x000f220000000800 */
        /* <DEDUP_REMOVED lines=8> */
[----:B------:R-:W2:Y:S04]  /*06e0*/  LDS R12, [R4+0x180] ;  /* 0x00018000040c7984 */ /* 0x000ea80000000800 */
[----:B------:R-:W4:Y:S04]  /*06f0*/  LDS R26, [R4+0x1c0] ;  /* 0x0001c000041a7984 */ /* 0x000f280000000800 */
[----:B------:R-:W-:Y:S01]  /*0700*/  LDS R28, [R4+0x3c0] ;  /* 0x0003c000041c7984 */ /* 0x000fe20000000800 */
[----:B0-----:R-:W-:-:S04]  /*0710*/  FFMA R8, R8, R13, R15 ;  /* 0x0000000d08087223 */ /* 0x001fc8000000000f */
[----:B-1----:R-:W-:Y:S02]  /*0720*/  FFMA R27, R27, R9, R8 ;  /* 0x000000091b1b7223 */ /* 0x002fe40000000008 */
[----:B------:R-:W-:Y:S02]  /*0730*/  LDS R9, [R4+0x200] ;  /* 0x0002000004097984 */ /* 0x000fe40000000800 */
[----:B--2---:R-:W-:Y:S02]  /*0740*/  FFMA R27, R12, R10, R27 ;  /* 0x0000000a0c1b7223 */ /* 0x004fe4000000001b */
[----:B------:R-:W0:Y:S02]  /*0750*/  LDS.128 R12, [R3+0x20] ;  /* 0x00002000030c7984 */ /* 0x000e240000000c00 */
[----:B----4-:R-:W-:Y:S02]  /*0760*/  FFMA R11, R26, R11, R27 ;  /* 0x0000000b1a0b7223 */ /* 0x010fe4000000001b */
        /* <DEDUP_REMOVED lines=64> */
[----:B------:R-:W-:Y:S01]  /*0b70*/  UIADD3 UR5, UPT, UPT, UR5, 0x4, URZ ;  /* 0x0000000405057890 */ /* 0x000fe2000fffe0ff */
[----:B------:R-:W-:-:S02]  /*0b80*/  IADD3 R0, PT, PT, R0, 0x40, RZ ;  /* 0x0000004000007810 */ /* 0x000fc40007ffe0ff */
[----:B------:R-:W-:Y:S01]  /*0b90*/  LEA R17, R2, R17, 0x4 ;  /* 0x0000001102117211 */ /* 0x000fe200078e20ff */
[----:B------:R-:W-:Y:S01]  /*0ba0*/  UISETP.GE.AND UP1, UPT, UR5, -0x3, UPT ;  /* 0xfffffffd0500788c */ /* 0x000fe2000bf26270 */
        /* <DEDUP_REMOVED lines=19> */
[----:B------:R-:W4:Y:S01]  /*0ce0*/  LDS R26, [R4+0x1c0] ;  /* 0x0001c000041a7984 */ /* 0x000f220000000800 */
[----:B0-----:R-:W-:-:S04]  /*0cf0*/  FFMA R8, R8, R13, R15 ;  /* 0x0000000d08087223 */ /* 0x001fc8000000000f */
[----:B-1----:R-:W-:Y:S02]  /*0d00*/  FFMA R27, R27, R9, R8 ;  /* 0x000000091b1b7223 */ /* 0x002fe40000000008 */
[----:B------:R-:W-:Y:S02]  /*0d10*/  LDS R9, [R4+0x200] ;  /* 0x0002000004097984 */ /* 0x000fe40000000800 */
[----:B--2---:R-:W-:Y:S02]  /*0d20*/  FFMA R27, R12, R10, R27 ;  /* 0x0000000a0c1b7223 */ /* 0x004fe4000000001b */
[----:B------:R-:W0:Y:S02]  /*0d30*/  LDS.128 R12, [R3+0x20] ;  /* 0x00002000030c7984 */ /* 0x000e240000000c00 */
[----:B----4-:R-:W-:Y:S02]  /*0d40*/  FFMA R11, R26, R11, R27 ;  /* 0x0000000b1a0b7223 */ /* 0x010fe4000000001b */
        /* <DEDUP_REMOVED lines=12> */
[----:B-1----:R-:W-:-:S04]  /*0e10*/  FFMA R9, R27, R9, R8 ;  /* 0x000000091b097223 */ /* 0x002fc80000000008 */
[----:B--2---:R-:W-:-:S04]  /*0e20*/  FFMA R10, R12, R10, R9 ;  /* 0x0000000a0c0a7223 */ /* 0x004fc80000000009 */
[----:B------:R-:W-:Y:S01]  /*0e30*/  FFMA R11, R29, R11, R10 ;  /* 0x0000000b1d0b7223 */ /* 0x000fe2000000000a */
[----:B------:R-:W-:Y:S06]  /*0e40*/  BAR.SYNC.DEFER_BLOCKING 0x0 ;  /* 0x0000000000007b1d */ /* 0x000fec0000010000 */
[----:B------:R-:W-:Y:S05]  /*0e50*/  BRA.U !UP1, `(.L_x_9) ;  /* 0xfffffff509147547 */ /* 0x000fea000b83ffff */
.L_x_8:
[----:B------:R-:W-:-:S04]  /*0e60*/  UIADD3 UR4, UPT, UPT, -UR5, URZ, URZ ;  /* 0x000000ff05047290 */ /* 0x000fc8000fffe1ff */
[----:B------:R-:W-:-:S09]  /*0e70*/  UISETP.GT.AND UP1, UPT, UR4, 0x1, UPT ;  /* 0x000000010400788c */ /* 0x000fd2000bf24270 */
[----:B------:R-:W-:Y:S05]  /*0e80*/  BRA.U !UP1, `(.L_x_10) ;  /* 0x0000000509807547 */ /* 0x000fea000b800000 */
[----:B------:R-:W0:Y:S08]  /*0e90*/  LDC.64 R24, c[0x0][0x380] ;  /* 0x0000e000ff187b82 */ /* 0x000e300000000a00 */
[----:B------:R-:W1:Y:S01]  /*0ea0*/  LDC.64 R22, c[0x0][0x388] ;  /* 0x0000e200ff167b82 */ /* 0x000e620000000a00 */
[----:B0-----:R-:W-:-:S06]  /*0eb0*/  IMAD.WIDE.U32 R26, R0, 0x4, R24 ;  /* 0x00000004001a7825 */ /* 0x001fcc00078e0018 */
[----:B------:R-:W2:Y:S01]  /*0ec0*/  LDG.E R27, desc[UR8][R26.64] ;  /* 0x000000081a1b7981 */ /* 0x000ea2000c1e1900 */
[----:B-1----:R-:W-:-:S06]  /*0ed0*/  IMAD.WIDE.U32 R8, R17, 0x4, R22 ;  /* 0x0000000411087825 */ /* 0x002fcc00078e0016 */
[----:B------:R-:W4:Y:S01]  /*0ee0*/  LDG.E R8, desc[UR8][R8.64] ;  /* 0x0000000808087981 */ /* 0x000f22000c1e1900 */
[----:B------:R-:W-:-:S05]  /*0ef0*/  LEA R17, R2, R17, 0x4 ;  /* 0x0000001102117211 */ /* 0x000fca00078e20ff */
[----:B------:R-:W-:Y:S01]  /*0f00*/  IMAD.WIDE.U32 R22, R17, 0x4, R22 ;  /* 0x0000000411167825 */ /* 0x000fe200078e0016 */
        /* <DEDUP_REMOVED lines=12> */
[----:B------:R-:W-:Y:S04]  /*0fd0*/  LDS R13, [R4+0x100] ;  /* 0x00010000040d7984 */ /* 0x000fe80000000800 */
[----:B------:R-:W0:Y:S01]  /*0fe0*/  LDS.128 R8, [R3+0x10] ;  /* 0x0000100003087984 */ /* 0x000e220000000c00 */
[----:B--2---:R-:W-:-:S03]  /*0ff0*/  FFMA R29, R26, R14, R29 ;  /* 0x0000000e1a1d7223 */ /* 0x004fc6000000001d */
[----:B------:R-:W1:Y:S01]  /*1000*/  LDS R26, [R4+0x1c0] ;  /* 0x0001c000041a7984 */ /* 0x000e620000000800 */
[----:B----4-:R-:W-:-:S03]  /*1010*/  FFMA R15, R28, R15, R29 ;  /* 0x0000000f1c0f7223 */ /* 0x010fc6000000001d */
        /* <DEDUP_REMOVED lines=9> */
[----:B------:R-:W2:Y:S04]  /*10b0*/  LDS R8, [R4+0x2c0] ;  /* 0x0002c00004087984 */ /* 0x000ea80000000800 */
[----:B------:R-:W-:Y:S01]  /*10c0*/  LDS R26, [R4+0x3c0] ;  /* 0x0003c000041a7984 */ /* 0x000fe20000000800 */
[----:B0-----:R-:W-:Y:S01]  /*10d0*/  FFMA R12, R12, R9, R27 ;  /* 0x000000090c0c7223 */ /* 0x001fe2000000001b */
[----:B------:R-:W-:-:S02]  /*10e0*/  IADD3 R9, PT, PT, R0, 0x10, RZ ;  /* 0x0000001000097810 */ /* 0x000fc40007ffe0ff */
[----:B------:R-:W-:Y:S01]  /*10f0*/  LDS R27, [R4+0x380] ;  /* 0x00038000041b7984 */ /* 0x000fe20000000800 */
[----:B------:R-:W-:-:S04]  /*1100*/  FFMA R12, R29, R13, R12 ;  /* 0x0000000d1d0c7223 */ /* 0x000fc8000000000c */
[----:B-1----:R-:W-:Y:S01]  /*1110*/  FFMA R11, R11, R14, R12 ;  /* 0x0000000e0b0b7223 */ /* 0x002fe2000000000c */
[----:B------:R-:W-:Y:S01]  /*1120*/  IMAD.WIDE.U32 R24, R9, 0x4, R24 ;  /* 0x0000000409187825 */ /* 0x000fe200078e0018 */
[----:B------:R-:W-:Y:S03]  /*1130*/  LDS R12, [R4+0x300] ;  /* 0x00030000040c7984 */ /* 0x000fe60000000800 */
[----:B--2---:R-:W-:Y:S02]  /*1140*/  FFMA R15, R8, R15, R11 ;  /* 0x0000000f080f7223 */ /* 0x004fe4000000000b */
[----:B------:R-:W0:Y:S01]  /*1150*/  LDS.128 R8, [R3+0x30] ;  /* 0x0000300003087984 */ /* 0x000e220000000c00 */
[----:B------:R-:W-:Y:S06]  /*1160*/  BAR.SYNC.DEFER_BLOCKING 0x0 ;  /* 0x0000000000007b1d */ /* 0x000fec0000010000 */
[----:B------:R-:W2:Y:S04]  /*1170*/  LDG.E R24, desc[UR8][R24.64] ;  /* 0x0000000818187981 */ /* 0x000ea8000c1e1900 */
[----:B------:R-:W4:Y:S01]  /*1180*/  LDG.E R22, desc[UR8][R22.64] ;  /* 0x0000000816167981 */ /* 0x000f22000c1e1900 */
[----:B0-----:R-:W-:-:S04]  /*1190*/  FFMA R8, R8, R12, R15 ;  /* 0x0000000c08087223 */ /* 0x001fc8000000000f */
[----:B------:R-:W-:-:S04]  /*11a0*/  FFMA R8, R28, R9, R8 ;  /* 0x000000091c087223 */ /* 0x000fc80000000008 */
[----:B------:R-:W-:-:S04]  /*11b0*/  FFMA R27, R27, R10, R8 ;  /* 0x0000000a1b1b7223 */ /* 0x000fc80000000008 */
[----:B------:R-:W-:Y:S01]  /*11c0*/  FFMA R11, R26, R11, R27 ;  /* 0x0000000b1a0b7223 */ /* 0x000fe2000000001b */
[----:B------:R-:W-:Y:S02]  /*11d0*/  IADD3 R0, PT, PT, R0, 0x20, RZ ;  /* 0x0000002000007810 */ /* 0x000fe40007ffe0ff */
[----:B------:R-:W-:Y:S01]  /*11e0*/  LEA R17, R2, R17, 0x4 ;  /* 0x0000001102117211 */ /* 0x000fe200078e20ff */
[----:B------:R-:W-:Y:S02]  /*11f0*/  UIADD3 UR5, UPT, UPT, UR5, 0x2, URZ ;  /* 0x0000000205057890 */ /* 0x000fe4000fffe0ff */
[----:B------:R-:W-:Y:S01]  /*1200*/  UPLOP3.LUT UP0, UPT, UPT, UPT, UPT, 0x40, 0x4 ;  /* 0x000000000004789c */ /* 0x000fe20003f0e870 */
        /* <DEDUP_REMOVED lines=8> */
[----:B------:R-:W-:Y:S04]  /*1290*/  LDS R23, [R4+0x100] ;  /* 0x0001000004177984 */ /* 0x000fe80000000800 */
[----:B------:R-:W-:Y:S04]  /*12a0*/  LDS R22, [R4+0x140] ;  /* 0x0001400004167984 */ /* 0x000fe80000000800 */
[----:B------:R-:W-:Y:S04]  /*12b0*/  LDS R26, [R4+0x1c0] ;  /* 0x0001c000041a7984 */ /* 0x000fe80000000800 */
[----:B------:R-:W-:Y:S01]  /*12c0*/  LDS R27, [R4+0x200] ;  /* 0x00020000041b7984 */ /* 0x000fe20000000800 */
[----:B0-----:R-:W-:-:S03]  /*12d0*/  FFMA R29, R12, R29, R11 ;  /* 0x0000001d0c1d7223 */ /* 0x001fc6000000000b */
[----:B------:R-:W0:Y:S01]  /*12e0*/  LDS.128 R8, [R3+0x10] ;  /* 0x0000100003087984 */ /* 0x000e220000000c00 */
[----:B-1----:R-:W-:-:S04]  /*12f0*/  FFMA R28, R28, R13, R29 ;  /* 0x0000000d1c1c7223 */ /* 0x002fc8000000001d */
[----:B--2---:R-:W-:Y:S02]  /*1300*/  FFMA R13, R25, R14, R28 ;  /* 0x0000000e190d7223 */ /* 0x004fe4000000001c */
[----:B------:R-:W1:Y:S02]  /*1310*/  LDS R25, [R4+0x180] ;  /* 0x0001800004197984 */ /* 0x000e640000000800 */
[----:B----4-:R-:W-:Y:S02]  /*1320*/  FFMA R13, R24, R15, R13 ;  /* 0x0000000f180d7223 */ /* 0x010fe4000000000d */
[----:B------:R-:W-:Y:S02]  /*1330*/  LDS R24, [R4+0x240] ;  /* 0x0002400004187984 */ /* 0x000fe40000000800 */
[----:B0-----:R-:W-:Y:S02]  /*1340*/  FFMA R23, R8, R23, R13 ;  /* 0x0000001708177223 */ /* 0x001fe4000000000d */
[----:B------:R-:W0:Y:S02]  /*1350*/  LDS.128 R12, [R3+0x20] ;  /* 0x00002000030c7984 */ /* 0x000e240000000c00 */
[----:B------:R-:W-:-:S02]  /*1360*/  FFMA R22, R22, R9, R23 ;  /* 0x0000000916167223 */ /* 0x000fc40000000017 */
[----:B------:R-:W2:Y:S02]  /*1370*/  LDS R23, [R4+0x280] ;  /* 0x0002800004177984 */ /* 0x000ea40000000800 */
[----:B-1----:R-:W-:Y:S02]  /*1380*/  FFMA R25, R25, R10, R22 ;  /* 0x0000000a19197223 */ /* 0x002fe40000000016 */
[----:B------:R-:W1:Y:S02]  /*1390*/  LDS R22, [R4+0x2c0] ;  /* 0x0002c00004167984 */ /* 0x000e640000000800 */
[----:B------:R-:W-:Y:S02]  /*13a0*/  FFMA R11, R26, R11, R25 ;  /* 0x0000000b1a0b7223 */ /* 0x000fe40000000019 */
[----:B------:R-:W-:Y:S02]  /*13b0*/  LDS R25, [R4+0x300] ;  /* 0x0003000004197984 */ /* 0x000fe40000000800 */
[----:B0-----:R-:W-:-:S02]  /*13c0*/  FFMA R27, R12, R27, R11 ;  /* 0x0000001b0c1b7223 */ /* 0x001fc4000000000b */
[----:B------:R-:W0:Y:S02]  /*13d0*/  LDS.128 R8, [R3+0x30] ;  /* 0x0000300003087984 */ /* 0x000e240000000c00 */
[----:B------:R-:W-:Y:S02]  /*13e0*/  FFMA R24, R24, R13, R27 ;  /* 0x0000000d18187223 */ /* 0x000fe4000000001b */
[----:B------:R-:W4:Y:S04]  /*13f0*/  LDS R27, [R4+0x340] ;  /* 0x00034000041b7984 */ /* 0x000f280000000800 */
[----:B------:R-:W5:Y:S04]  /*1400*/  LDS R13, [R4+0x380] ;  /* 0x00038000040d7984 */ /* 0x000f680000000800 */
[----:B------:R-:W3:Y:S01]  /*1410*/  LDS R12, [R4+0x3c0] ;  /* 0x0003c000040c7984 */ /* 0x000ee20000000800 */
[----:B--2---:R-:W-:-:S04]  /*1420*/  FFMA R23, R23, R14, R24 ;  /* 0x0000000e17177223 */ /* 0x004fc80000000018 */
[----:B-1----:R-:W-:-:S04]  /*1430*/  FFMA R15, R22, R15, R23 ;  /* 0x0000000f160f7223 */ /* 0x002fc80000000017 */
[----:B0-----:R-:W-:-:S04]  /*1440*/  FFMA R8, R8, R25, R15 ;  /* 0x0000001908087223 */ /* 0x001fc8000000000f */
[----:B----4-:R-:W-:-:S04]  /*1450*/  FFMA R8, R27, R9, R8 ;  /* 0x000000091b087223 */ /* 0x010fc80000000008 */
[----:B-----5:R-:W-:-:S04]  /*1460*/  FFMA R13, R13, R10, R8 ;  /* 0x0000000a0d0d7223 */ /* 0x020fc80000000008 */
[----:B---3--:R-:W-:Y:S01]  /*1470*/  FFMA R11, R12, R11, R13 ;  /* 0x0000000b0c0b7223 */ /* 0x008fe2000000000d */
[----:B------:R-:W-:Y:S06]  /*1480*/  BAR.SYNC.DEFER_BLOCKING 0x0 ;  /* 0x0000000000007b1d */ /* 0x000fec0000010000 */
.L_x_10:
[----:B------:R-:W-:-:S09]  /*1490*/  UISETP.NE.OR UP0, UPT, UR5, URZ, UP0 ;  /* 0x000000ff0500728c */ /* 0x000fd20008705670 */
[----:B------:R-:W-:Y:S05]  /*14a0*/  BRA.U !UP0, `(.L_x_6) ;  /* 0x0000000108c47547 */ /* 0x000fea000b800000 */
.L_x_7:
[----:B------:R-:W-:-:S04]  /*14b0*/  IMAD.WIDE.U32 R26, R0, 0x4, R20 ;  /* 0x00000004001a7825 */ /* 0x000fc800078e0014 */
        /* <DEDUP_REMOVED lines=11> */
[----:B------:R-:W0:Y:S04]  /*1570*/  LDS.128 R12, [R3] ;  /* 0x00000000030c7984 */ /* 0x000e280000000c00 */
[----:B------:R-:W1:Y:S04]  /*1580*/  LDS R29, [R4+0x40] ;  /* 0x00004000041d7984 */ /* 0x000e680000000800 */
[----:B------:R-:W2:Y:S04]  /*1590*/  LDS R23, [R4+0x80] ;  /* 0x0000800004177984 */ /* 0x000ea80000000800 */
[----:B------:R-:W3:Y:S04]  /*15a0*/  LDS R24, [R4+0xc0] ;  /* 0x0000c00004187984 */ /* 0x000ee80000000800 */
        /* <DEDUP_REMOVED lines=8> */
[----:B---3--:R-:W-:Y:S02]  /*1630*/  FFMA R13, R24, R15, R13 ;  /* 0x0000000f180d7223 */ /* 0x008fe4000000000d */
[----:B------:R-:W-:Y:S02]  /*1640*/  LDS R24, [R4+0x240] ;  /* 0x0002400004187984 */ /* 0x000fe40000000800 */
[----:B0-----:R-:W-:Y:S02]  /*1650*/  FFMA R27, R8, R25, R13 ;  /* 0x00000019081b7223 */ /* 0x001fe4000000000d */
[----:B------:R-:W-:Y:S02]  /*1660*/  LDS R25, [R4+0x200] ;  /* 0x0002000004197984 */ /* 0x000fe40000000800 */
[----:B------:R-:W-:-:S02]  /*1670*/  FFMA R22, R22, R9, R27 ;  /* 0x0000000916167223 */ /* 0x000fc4000000001b */
[----:B------:R-:W0:Y:S02]  /*1680*/  LDS.128 R12, [R3+0x20] ;  /* 0x00002000030c7984 */ /* 0x000e240000000c00 */
[----:B-1----:R-:W-:Y:S02]  /*1690*/  FFMA R9, R23, R10, R22 ;  /* 0x0000000a17097223 */ /* 0x002fe40000000016 */
[----:B------:R-:W1:Y:S02]  /*16a0*/  LDS R23, [R4+0x280] ;  /* 0x0002800004177984 */ /* 0x000e640000000800 */
[----:B------:R-:W-:Y:S02]  /*16b0*/  FFMA R9, R26, R11, R9 ;  /* 0x0000000b1a097223 */ /* 0x000fe40000000009 */
[----:B------:R-:W2:Y:S02]  /*16c0*/  LDS R22, [R4+0x2c0] ;  /* 0x0002c00004167984 */ /* 0x000ea40000000800 */
[----:B0-----:R-:W-:-:S02]  /*16d0*/  FFMA R27, R12, R25, R9 ;  /* 0x000000190c1b7223 */ /* 0x001fc40000000009 */
[----:B------:R-:W-:Y:S02]  /*16e0*/  LDS R25, [R4+0x300] ;  /* 0x0003000004197984 */ /* 0x000fe40000000800 */
[----:B------:R-:W-:Y:S02]  /*16f0*/  FFMA R24, R24, R13, R27 ;  /* 0x0000000d18187223 */ /* 0x000fe4000000001b */
[----:B------:R-:W0:Y:S02]  /*1700*/  LDS.128 R8, [R3+0x30] ;  /* 0x0000300003087984 */ /* 0x000e240000000c00 */
[----:B-1----:R-:W-:Y:S02]  /*1710*/  FFMA R23, R23, R14, R24 ;  /* 0x0000000e17177223 */ /* 0x002fe40000000018 */
[----:B------:R-:W1:Y:S02]  /*1720*/  LDS R27, [R4+0x340] ;  /* 0x00034000041b7984 */ /* 0x000e640000000800 */
[----:B--2---:R-:W-:-:S02]  /*1730*/  FFMA R15, R22, R15, R23 ;  /* 0x0000000f160f7223 */ /* 0x004fc40000000017 */
[----:B------:R-:W2:Y:S04]  /*1740*/  LDS R13, [R4+0x380] ;  /* 0x00038000040d7984 */ /* 0x000ea80000000800 */
[----:B------:R-:W3:Y:S01]  /*1750*/  LDS R12, [R4+0x3c0] ;  /* 0x0003c000040c7984 */ /* 0x000ee20000000800 */
[----:B0-----:R-:W-:-:S04]  /*1760*/  FFMA R8, R8, R25, R15 ;  /* 0x0000001908087223 */ /* 0x001fc8000000000f */
[----:B-1----:R-:W-:-:S04]  /*1770*/  FFMA R8, R27, R9, R8 ;  /* 0x000000091b087223 */ /* 0x002fc80000000008 */
[----:B--2---:R-:W-:-:S04]  /*1780*/  FFMA R13, R13, R10, R8 ;  /* 0x0000000a0d0d7223 */ /* 0x004fc80000000008 */
[----:B---3--:R-:W-:Y:S01]  /*1790*/  FFMA R11, R12, R11, R13 ;  /* 0x0000000b0c0b7223 */ /* 0x008fe2000000000d */
[----:B------:R-:W-:Y:S06]  /*17a0*/  BAR.SYNC.DEFER_BLOCKING 0x0 ;  /* 0x0000000000007b1d */ /* 0x000fec0000010000 */
[----:B------:R-:W-:Y:S05]  /*17b0*/  BRA.U UP0, `(.L_x_7) ;  /* 0xfffffffd003c7547 */ /* 0x000fea000b83ffff */
.L_x_6:
[----:B------:R-:W0:Y:S01]  /*17c0*/  LDC.64 R2, c[0x0][0x390] ;  /* 0x0000e400ff027b82 */ /* 0x000e220000000a00 */
[----:B------:R-:W1:Y:S02]  /*17d0*/  LDCU UR4, c[0x0][0x3a0] ;  /* 0x00007400ff0477ac */ /* 0x000e640008000800 */
[----:B-1----:R-:W-:-:S04]  /*17e0*/  IMAD R7, R16, UR4, R7 ;  /* 0x0000000410077c24 */ /* 0x002fc8000f8e0207 */
[----:B0-----:R-:W-:-:S05]  /*17f0*/  IMAD.WIDE.U32 R2, R7, 0x4, R2 ;  /* 0x0000000407027825 */ /* 0x001fca00078e0002 */
[----:B------:R-:W-:Y:S01]  /*1800*/  STG.E desc[UR8][R2.64], R11 ;  /* 0x0000000b02007986 */ /* 0x000fe2000c101908 */
[----:B------:R-:W-:Y:S05]  /*1810*/  EXIT ;  /* 0x000000000000794d */ /* 0x000fea0003800000 */
.L_x_11:
        /* <DEDUP_REMOVED lines=14> */
.L_x_24:


//--------------------- .text._Z12_matrixMulShPKfS0_Pfiii --------------------------
	.section	.text._Z12_matrixMulShPKfS0_Pfiii,"ax",@progbits
	.align	128
        .global         _Z12_matrixMulShPKfS0_Pfiii
        .type           _Z12_matrixMulShPKfS0_Pfiii,@function
        .size           _Z12_matrixMulShPKfS0_Pfiii,(.L_x_25 - _Z12_matrixMulShPKfS0_Pfiii)
        .other          _Z12_matrixMulShPKfS0_Pfiii,@"STO_CUDA_ENTRY STV_DEFAULT"
_Z12_matrixMulShPKfS0_Pfiii:
.text._Z12_matrixMulShPKfS0_Pfiii:
        /* <DEDUP_REMOVED lines=43> */
.L_x_15:
        /* <DEDUP_REMOVED lines=21> */
[----:B------:R-:W2:Y:S01]  /*0400*/  LDS R26, [R3+0x1c0] ;  /* 0x0001c000031a7984 */ /* 0x000ea20000000800 */
[----:B0-----:R-:W-:-:S03]  /*0410*/  FFMA R8, R13, R8, R28 ;  /* 0x000000080d087223 */ /* 0x001fc6000000001c */
[----:B------:R-:W-:Y:S01]  /*0420*/  LDS R28, [R3+0x3c0] ;  /* 0x0003c000031c7984 */ /* 0x000fe20000000800 */
[----:B-1----:R-:W-:-:S03]  /*0430*/  FFMA R15, R15, R9, R8 ;  /* 0x000000090f0f7223 */ /* 0x002fc60000000008 */
[----:B------:R-:W-:Y:S01]  /*0440*/  LDS R9, [R3+0x200] ;  /* 0x0002000003097984 */ /* 0x000fe20000000800 */
[----:B------:R-:W-:-:S03]  /*0450*/  FFMA R27, R12, R10, R15 ;  /* 0x0000000a0c1b7223 */ /* 0x000fc6000000000f */
[----:B------:R-:W0:Y:S01]  /*0460*/  LDS.128 R12, [R4+0x20] ;  /* 0x00002000040c7984 */ /* 0x000e220000000c00 */
[----:B--2---:R-:W-:-:S03]  /*0470*/  FFMA R26, R26, R11, R27 ;  /* 0x0000000b1a1a7223 */ /* 0x004fc6000000001b */
        /* <DEDUP_REMOVED lines=8> */
[----:B----4-:R-:W-:Y:S01]  /*0500*/  FFMA R14, R27, R15, R14 ;  /* 0x0000000f1b0e7223 */ /* 0x010fe2000000000e */
[----:B------:R-:W-:Y:S01]  /*0510*/  IADD3 R27, PT, PT, R0, 0x10, RZ ;  /* 0x00000010001b7810 */ /* 0x000fe20007ffe0ff */
[----:B------:R-:W1:Y:S04]  /*0520*/  LDS R12, [R3+0x340] ;  /* 0x00034000030c7984 */ /* 0x000e680000000800 */
        /* <DEDUP_REMOVED lines=141> */
[----:B0-----:R-:W-:-:S04]  /*0e00*/  FFMA R8, R13, R8, R26 ;  /* 0x000000080d087223 */ /* 0x001fc8000000001a */
[----:B-1----:R-:W-:-:S04]  /*0e10*/  FFMA R9, R15, R9, R8 ;  /* 0x000000090f097223 */ /* 0x002fc80000000008 */
[----:B------:R-:W-:-:S04]  /*0e20*/  FFMA R10, R12, R10, R9 ;  /* 0x0000000a0c0a7223 */ /* 0x000fc80000000009 */
[----:B--2---:R-:W-:Y:S01]  /*0e30*/  FFMA R11, R27, R11, R10 ;  /* 0x0000000b1b0b7223 */ /* 0x004fe2000000000a */
[----:B------:R-:W-:Y:S06]  /*0e40*/  BAR.SYNC.DEFER_BLOCKING 0x0 ;  /* 0x0000000000007b1d */ /* 0x000fec0000010000 */
[----:B------:R-:W-:Y:S05]  /*0e50*/  BRA.U !UP1, `(.L_x_15) ;  /* 0xfffffff509147547 */ /* 0x000fea000b83ffff */
.L_x_14:
        /* <DEDUP_REMOVED lines=38> */
[----:B0-----:R-:W-:Y:S01]  /*10c0*/  FFMA R12, R9, R12, R26 ;  /* 0x0000000c090c7223 */ /* 0x001fe2000000001a */
[----:B------:R-:W-:-:S02]  /*10d0*/  IADD3 R9, PT, PT, R0, 0x10, RZ ;  /* 0x0000001000097810 */ /* 0x000fc40007ffe0ff */
[----:B------:R-:W-:Y:S01]  /*10e0*/  LDS R26, [R3+0x3c0] ;  /* 0x0003c000031a7984 */ /* 0x000fe20000000800 */
[----:B-1----:R-:W-:Y:S02]  /*10f0*/  FFMA R12, R27, R13, R12 ;  /* 0x0000000d1b0c7223 */ /* 0x002fe4000000000c */
[----:B------:R-:W-:Y:S01]  /*1100*/  IMAD.WIDE.U32 R24, R9, 0x4, R24 ;  /* 0x0000000409187825 */ /* 0x000fe200078e0018 */
[----:B------:R-:W-:Y:S03]  /*1110*/  LDS R27, [R3+0x380] ;  /* 0x00038000031b7984 */ /* 0x000fe60000000800 */
[----:B--2---:R-:W-:Y:S02]  /*1120*/  FFMA R11, R11, R14, R12 ;  /* 0x0000000e0b0b7223 */ /* 0x004fe4000000000c */
[----:B------:R-:W-:Y:S02]  /*1130*/  LDS R12, [R3+0x300] ;  /* 0x00030000030c7984 */ /* 0x000fe40000000800 */
[----:B----4-:R-:W-:-:S02]  /*1140*/  FFMA R15, R8, R15, R11 ;  /* 0x0000000f080f7223 */ /* 0x010fc4000000000b */
        /* <DEDUP_REMOVED lines=21> */
[----:B------:R-:W5:Y:S04]  /*12a0*/  LDS.128 R8, [R4+0x10] ;  /* 0x0000100004087984 */ /* 0x000f680000000c00 */
[----:B------:R-:W3:Y:S04]  /*12b0*/  LDS R22, [R3+0x140] ;  /* 0x0001400003167984 */ /* 0x000ee80000000800 */
[----:B------:R-:W-:Y:S01]  /*12c0*/  LDS R27, [R3+0x200] ;  /* 0x00020000031b7984 */ /* 0x000fe20000000800 */
[----:B0-----:R-:W-:-:S03]  /*12d0*/  FFMA R29, R29, R12, R26 ;  /* 0x0000000c1d1d7223 */ /* 0x001fc6000000001a */
[----:B------:R-:W-:Y:S01]  /*12e0*/  LDS R26, [R3+0x1c0] ;  /* 0x0001c000031a7984 */ /* 0x000fe20000000800 */
[----:B-1----:R-:W-:-:S04]  /*12f0*/  FFMA R28, R28, R13, R29 ;  /* 0x0000000d1c1c7223 */ /* 0x002fc8000000001d */
[----:B--2---:R-:W-:Y:S02]  /*1300*/  FFMA R13, R25, R14, R28 ;  /* 0x0000000e190d7223 */ /* 0x004fe4000000001c */
[----:B------:R-:W0:Y:S02]  /*1310*/  LDS R25, [R3+0x180] ;  /* 0x0001800003197984 */ /* 0x000e240000000800 */
[----:B----4-:R-:W-:Y:S02]  /*1320*/  FFMA R24, R24, R15, R13 ;  /* 0x0000000f18187223 */ /* 0x010fe4000000000d */
[----:B------:R-:W1:Y:S02]  /*1330*/  LDS.128 R12, [R4+0x20] ;  /* 0x00002000040c7984 */ /* 0x000e640000000c00 */
[----:B-----5:R-:W-:Y:S02]  /*1340*/  FFMA R23, R23, R8, R24 ;  /* 0x0000000817177223 */ /* 0x020fe40000000018 */
[----:B------:R-:W2:Y:S02]  /*1350*/  LDS R24, [R3+0x240] ;  /* 0x0002400003187984 */ /* 0x000ea40000000800 */
[----:B---3--:R-:W-:-:S02]  /*1360*/  FFMA R22, R22, R9, R23 ;  /* 0x0000000916167223 */ /* 0x008fc40000000017 */
[----:B------:R-:W3:Y:S02]  /*1370*/  LDS R23, [R3+0x280] ;  /* 0x0002800003177984 */ /* 0x000ee40000000800 */
[----:B0-----:R-:W-:Y:S02]  /*1380*/  FFMA R25, R25, R10, R22 ;  /* 0x0000000a19197223 */ /* 0x001fe40000000016 */
[----:B------:R-:W0:Y:S02]  /*1390*/  LDS R22, [R3+0x2c0] ;  /* 0x0002c00003167984 */ /* 0x000e240000000800 */
[----:B------:R-:W-:Y:S02]  /*13a0*/  FFMA R26, R26, R11, R25 ;  /* 0x0000000b1a1a7223 */ /* 0x000fe40000000019 */
[----:B------:R-:W-:Y:S02]  /*13b0*/  LDS R25, [R3+0x300] ;  /* 0x0003000003197984 */ /* 0x000fe40000000800 */
[----:B-1----:R-:W-:-:S02]  /*13c0*/  FFMA R27, R27, R12, R26 ;  /* 0x0000000c1b1b7223 */ /* 0x002fc4000000001a */
[----:B------:R-:W1:Y:S02]  /*13d0*/  LDS.128 R8, [R4+0x30] ;  /* 0x0000300004087984 */ /* 0x000e640000000c00 */
[----:B--2---:R-:W-:Y:S02]  /*13e0*/  FFMA R24, R24, R13, R27 ;  /* 0x0000000d18187223 */ /* 0x004fe4000000001b */
[----:B------:R-:W2:Y:S04]  /*13f0*/  LDS R27, [R3+0x340] ;  /* 0x00034000031b7984 */ /* 0x000ea80000000800 */
[----:B------:R-:W4:Y:S04]  /*1400*/  LDS R13, [R3+0x380] ;  /* 0x00038000030d7984 */ /* 0x000f280000000800 */
[----:B------:R-:W5:Y:S01]  /*1410*/  LDS R12, [R3+0x3c0] ;  /* 0x0003c000030c7984 */ /* 0x000f620000000800 */
[----:B---3--:R-:W-:-:S04]  /*1420*/  FFMA R23, R23, R14, R24 ;  /* 0x0000000e17177223 */ /* 0x008fc80000000018 */
[----:B0-----:R-:W-:-:S04]  /*1430*/  FFMA R22, R22, R15, R23 ;  /* 0x0000000f16167223 */ /* 0x001fc80000000017 */
[----:B-1----:R-:W-:-:S04]  /*1440*/  FFMA R8, R25, R8, R22 ;  /* 0x0000000819087223 */ /* 0x002fc80000000016 */
[----:B--2---:R-:W-:-:S04]  /*1450*/  FFMA R8, R27, R9, R8 ;  /* 0x000000091b087223 */ /* 0x004fc80000000008 */
[----:B----4-:R-:W-:-:S04]  /*1460*/  FFMA R13, R13, R10, R8 ;  /* 0x0000000a0d0d7223 */ /* 0x010fc80000000008 */
[----:B-----5:R-:W-:Y:S01]  /*1470*/  FFMA R11, R12, R11, R13 ;  /* 0x0000000b0c0b7223 */ /* 0x020fe2000000000d */
[----:B------:R-:W-:Y:S06]  /*1480*/  BAR.SYNC.DEFER_BLOCKING 0x0 ;  /* 0x0000000000007b1d */ /* 0x000fec0000010000 */
.L_x_16:
[----:B------:R-:W-:-:S09]  /*1490*/  UISETP.NE.OR UP0, UPT, UR5, URZ, UP0 ;  /* 0x000000ff0500728c */ /* 0x000fd20008705670 */
[----:B------:R-:W-:Y:S05]  /*14a0*/  BRA.U !UP0, `(.L_x_12) ;  /* 0x0000000108c47547 */ /* 0x000fea000b800000 */
.L_x_13:
        /* <DEDUP_REMOVED lines=25> */
[----:B------:R-:W-:Y:S02]  /*1640*/  LDS.128 R12, [R4+0x20] ;  /* 0x00002000040c7984 */ /* 0x000fe40000000c00 */
[----:B0-----:R-:W-:Y:S02]  /*1650*/  FFMA R27, R25, R8, R24 ;  /* 0x00000008191b7223 */ /* 0x001fe40000000018 */
[----:B------:R-:W0:Y:S02]  /*1660*/  LDS R25, [R3+0x200] ;  /* 0x0002000003197984 */ /* 0x000e240000000800 */
[----:B------:R-:W-:-:S02]  /*1670*/  FFMA R22, R22, R9, R27 ;  /* 0x0000000916167223 */ /* 0x000fc4000000001b */
[----:B------:R-:W2:Y:S02]  /*1680*/  LDS R24, [R3+0x240] ;  /* 0x0002400003187984 */ /* 0x000ea40000000800 */
[----:B-1----:R-:W-:Y:S02]  /*1690*/  FFMA R9, R23, R10, R22 ;  /* 0x0000000a17097223 */ /* 0x002fe40000000016 */
[----:B------:R-:W1:Y:S02]  /*16a0*/  LDS R23, [R3+0x280] ;  /* 0x0002800003177984 */ /* 0x000e640000000800 */
[----:B------:R-:W-:Y:S02]  /*16b0*/  FFMA R26, R26, R11, R9 ;  /* 0x0000000b1a1a7223 */ /* 0x000fe40000000009 */
[----:B------:R-:W3:Y:S04]  /*16c0*/  LDS R22, [R3+0x2c0] ;  /* 0x0002c00003167984 */ /* 0x000ee80000000800 */
[----:B------:R-:W-:Y:S01]  /*16d0*/  LDS.128 R8, [R4+0x30] ;  /* 0x0000300004087984 */ /* 0x000fe20000000c00 */
[----:B0-----:R-:W-:-:S03]  /*16e0*/  FFMA R27, R25, R12, R26 ;  /* 0x0000000c191b7223 */ /* 0x001fc6000000001a */
[----:B------:R-:W0:Y:S01]  /*16f0*/  LDS R25, [R3+0x300] ;  /* 0x0003000003197984 */ /* 0x000e220000000800 */
[----:B--2---:R-:W-:-:S03]  /*1700*/  FFMA R24, R24, R13, R27 ;  /* 0x0000000d18187223 */ /* 0x004fc6000000001b */
[----:B------:R-:W2:Y:S01]  /*1710*/  LDS R27, [R3+0x340] ;  /* 0x00034000031b7984 */ /* 0x000ea20000000800 */
[----:B-1----:R-:W-:-:S03]  /*1720*/  FFMA R23, R23, R14, R24 ;  /* 0x0000000e17177223 */ /* 0x002fc60000000018 */
[----:B------:R-:W1:Y:S01]  /*1730*/  LDS R13, [R3+0x380] ;  /* 0x00038000030d7984 */ /* 0x000e620000000800 */
[----:B---3--:R-:W-:-:S03]  /*1740*/  FFMA R22, R22, R15, R23 ;  /* 0x0000000f16167223 */ /* 0x008fc60000000017 */
[----:B------:R-:W3:Y:S01]  /*1750*/  LDS R12, [R3+0x3c0] ;  /* 0x0003c000030c7984 */ /* 0x000ee20000000800 */
[----:B0-----:R-:W-:-:S04]  /*1760*/  FFMA R8, R25, R8, R22 ;  /* 0x0000000819087223 */ /* 0x001fc80000000016 */
[----:B--2---:R-:W-:-:S04]  /*1770*/  FFMA R8, R27, R9, R8 ;  /* 0x000000091b087223 */ /* 0x004fc80000000008 */
[----:B-1----:R-:W-:-:S04]  /*1780*/  FFMA R13, R13, R10, R8 ;  /* 0x0000000a0d0d7223 */ /* 0x002fc80000000008 */
[----:B---3--:R-:W-:Y:S01]  /*1790*/  FFMA R11, R12, R11, R13 ;  /* 0x0000000b0c0b7223 */ /* 0x008fe2000000000d */
[----:B------:R-:W-:Y:S06]  /*17a0*/  BAR.SYNC.DEFER_BLOCKING 0x0 ;  /* 0x0000000000007b1d */ /* 0x000fec0000010000 */
[----:B------:R-:W-:Y:S05]  /*17b0*/  BRA.U UP0, `(.L_x_13) ;  /* 0xfffffffd003c7547 */ /* 0x000fea000b83ffff */
.L_x_12:
[----:B------:R-:W0:Y:S01]  /*17c0*/  LDC.64 R2, c[0x0][0x390] ;  /* 0x0000e400ff027b82 */ /* 0x000e220000000a00 */
[----:B------:R-:W1:Y:S02]  /*17d0*/  LDCU UR4, c[0x0][0x3a0] ;  /* 0x00007400ff0477ac */ /* 0x000e640008000800 */
[----:B-1----:R-:W-:-:S04]  /*17e0*/  IMAD R7, R16, UR4, R7 ;  /* 0x0000000410077c24 */ /* 0x002fc8000f8e0207 */
[----:B0-----:R-:W-:-:S05]  /*17f0*/  IMAD.WIDE.U32 R2, R7, 0x4, R2 ;  /* 0x0000000407027825 */ /* 0x001fca00078e0002 */
[----:B------:R-:W-:Y:S01]  /*1800*/  STG.E desc[UR8][R2.64], R11 ;  /* 0x0000000b02007986 */ /* 0x000fe2000c101908 */
[----:B------:R-:W-:Y:S05]  /*1810*/  EXIT ;  /* 0x000000000000794d */ /* 0x000fea0003800000 */
.L_x_17:
        /* <DEDUP_REMOVED lines=14> */
.L_x_25:


//--------------------- .text._Z10_matrixMulPKfS0_Pfiii --------------------------
	.section	.text._Z10_matrixMulPKfS0_Pfiii,"ax",@progbits
	.align	128
        .global         _Z10_matrixMulPKfS0_Pfiii
        .type           _Z10_matrixMulPKfS0_Pfiii,@function
        .size           _Z10_matrixMulPKfS0_Pfiii,(.L_x_26 - _Z10_matrixMulPKfS0_Pfiii)
        .other          _Z10_matrixMulPKfS0_Pfiii,@"STO_CUDA_ENTRY STV_DEFAULT"
_Z10_matrixMulPKfS0_Pfiii:
.text._Z10_matrixMulPKfS0_Pfiii:
[----:B------:R-:W-:Y:S08]  /*0000*/  LDC R1, c[0x0][0x37c] ;  /* 0x0000df00ff017b82 */ /* 0x000ff00000000800 */
[----:B------:R-:W0:Y:S01]  /*0010*/  LDC R0, c[0x0][0x39c] ;  /* 0x0000e700ff007b82 */ /* 0x000e220000000800 */
[----:B------:R-:W1:Y:S07]  /*0020*/  LDCU UR4, c[0x0][0x364] ;  /* 0x00006c80ff0477ac */ /* 0x000e6e0008000800 */
[----:B------:R-:W1:Y:S01]  /*0030*/  S2UR UR5, SR_CTAID.Y ;  /* 0x00000000000579c3 */ /* 0x000e620000002600 */
[----:B0-----:R-:W-:Y:S01]  /*0040*/  ISETP.GE.AND P0, PT, R0, 0x1, PT ;  /* 0x000000010000780c */ /* 0x001fe20003f06270 */
[----:B-1----:R-:W-:-:S12]  /*0050*/  UIMAD UR4, UR4, UR5, URZ ;  /* 0x00000005040472a4 */ /* 0x002fd8000f8e02ff */
[----:B------:R-:W-:Y:S05]  /*0060*/  @!P0 EXIT ;  /* 0x000000000000894d */ /* 0x000fea0003800000 */
[----:B------:R-:W0:Y:S01]  /*0070*/  S2R R9, SR_TID.Y ;  /* 0x0000000000097919 */ /* 0x000e220000002200 */
[----:B------:R-:W1:Y:S01]  /*0080*/  S2UR UR5, SR_CTAID.X ;  /* 0x00000000000579c3 */ /* 0x000e620000002500 */
[----:B------:R-:W2:Y:S01]  /*0090*/  LDCU.64 UR6, c[0x0][0x358] ;  /* 0x00006b00ff0677ac */ /* 0x000ea20008000a00 */
[----:B------:R-:W-:Y:S01]  /*00a0*/  ISETP.GE.U32.AND P1, PT, R0, 0x8, PT ;  /* 0x000000080000780c */ /* 0x000fe20003f26070 */
[----:B------:R-:W1:Y:S01]  /*00b0*/  S2R R5, SR_TID.X ;  /* 0x0000000000057919 */ /* 0x000e620000002100 */
[----:B------:R-:W-:-:S04]  /*00c0*/  HFMA2 R6, -RZ, RZ, 0, 0 ;  /* 0x00000000ff067431 */ /* 0x000fc800000001ff */
[----:B------:R-:W1:Y:S08]  /*00d0*/  LDC R4, c[0x0][0x360] ;  /* 0x0000d800ff047b82 */ /* 0x000e700000000800 */
[----:B------:R-:W3:Y:S08]  /*00e0*/  LDC R2, c[0x0][0x3a0] ;  /* 0x0000e800ff027b82 */ /* 0x000ef00000000800 */
[----:B------:R-:W4:Y:S01]  /*00f0*/  LDC.64 R14, c[0x0][0x390] ;  /* 0x0000e400ff0e7b82 */ /* 0x000f220000000a00 */
[----:B0-----:R-:W-:Y:S01]  /*0100*/  IADD3 R3, PT, PT, R9, UR4, RZ ;  /* 0x0000000409037c10 */ /* 0x001fe2000fffe0ff */
[----:B-1----:R-:W-:Y:S01]  /*0110*/  IMAD R5, R4, UR5, R5 ;  /* 0x0000000504057c24 */ /* 0x002fe2000f8e0205 */
[----:B------:R-:W-:-:S03]  /*0120*/  LOP3.LUT R4, R0, 0x7, RZ, 0xc0, !PT ;  /* 0x0000000700047812 */ /* 0x000fc600078ec0ff */
[----:B---3--:R-:W-:Y:S01]  /*0130*/  IMAD R7, R5, R2, R3 ;  /* 0x0000000205077224 */ /* 0x008fe200078e0203 */
[----:B------:R-:W-:-:S03]  /*0140*/  ISETP.NE.AND P0, PT, R4, RZ, PT ;  /* 0x000000ff0400720c */ /* 0x000fc60003f05270 */
[----:B----4-:R-:W-:-:S05]  /*0150*/  IMAD.WIDE.U32 R14, R7, 0x4, R14 ;  /* 0x00000004070e7825 */ /* 0x010fca00078e000e */
[----:B--2---:R0:W5:Y:S01]  /*0160*/  LDG.E R24, desc[UR6][R14.64] ;  /* 0x000000060e187981 */ /* 0x004162000c1e1900 */
[----:B------:R-:W-:Y:S05]  /*0170*/  @!P1 BRA `(.L_x_18) ;  /* 0x0000000400409947 */ /* 0x000fea0003800000 */
[----:B------:R-:W-:Y:S01]  /*0180*/  LOP3.LUT R6, R0, 0x7ffffff8, RZ, 0xc0, !PT ;  /* 0x7ffffff800067812 */ /* 0x000fe200078ec0ff */
[C---:B------:R-:W-:Y:S01]  /*0190*/  IMAD R11, R2.reuse, 0x3, R3 ;  /* 0x00000003020b7824 */ /* 0x040fe200078e0203 */
[C---:B------:R-:W-:Y:S01]  /*01a0*/  IADD3 R10, PT, PT, R2.reuse, UR4, R9 ;  /* 0x00000004020a7c10 */ /* 0x040fe2000fffe009 */
[C-C-:B------:R-:W-:Y:S01]  /*01b0*/  IMAD R25, R2.reuse, 0x5, R3.reuse ;  /* 0x0000000502197824 */ /* 0x140fe200078e0203 */
[CC--:B------:R-:W-:Y:S01]  /*01c0*/  LEA R9, R2.reuse, R3.reuse, 0x1 ;  /* 0x0000000302097211 */ /* 0x0c0fe200078e08ff */
[C-C-:B------:R-:W-:Y:S01]  /*01d0*/  IMAD R27, R2.reuse, 0x6, R3.reuse ;  /* 0x00000006021b7824 */ /* 0x140fe200078e0203 */
[CC--:B------:R-:W-:Y:S01]  /*01e0*/  LEA R13, R2.reuse, R3.reuse, 0x2 ;  /* 0x00000003020d7211 */ /* 0x0c0fe200078e10ff */
[----:B------:R-:W-:Y:S01]  /*01f0*/  IMAD R29, R2, 0x7, R3 ;  /* 0x00000007021d7824 */ /* 0x000fe200078e0203 */
[----:B------:R-:W-:Y:S01]  /*0200*/  MOV R8, R3 ;  /* 0x0000000300087202 */ /* 0x000fe20000000f00 */
[----:B------:R-:W-:Y:S01]  /*0210*/  IMAD R12, R5, R0, 0x3 ;  /* 0x00000003050c7424 */ /* 0x000fe200078e0200 */
[----:B------:R-:W-:-:S07]  /*0220*/  IADD3 R7, PT, PT, -R6, RZ, RZ ;  /* 0x000000ff06077210 */ /* 0x000fce0007ffe1ff */
.L_x_19:
[----:B------:R-:W1:Y:S01]  /*0230*/  LDC.64 R18, c[0x0][0x380] ;  /* 0x0000e000ff127b82 */ /* 0x000e620000000a00 */
[----:B------:R-:W-:-:S07]  /*0240*/  IADD3 R21, PT, PT, R12, -0x3, RZ ;  /* 0xfffffffd0c157810 */ /* 0x000fce0007ffe0ff */
[----:B--2---:R-:W2:Y:S01]  /*0250*/  LDC.64 R16, c[0x0][0x388] ;  /* 0x0000e200ff107b82 */ /* 0x004ea20000000a00 */
[----:B-1----:R-:W-:-:S06]  /*0260*/  IMAD.WIDE.U32 R20, R21, 0x4, R18 ;  /* 0x0000000415147825 */ /* 0x002fcc00078e0012 */
[----:B------:R-:W3:Y:S01]  /*0270*/  LDG.E R21, desc[UR6][R20.64] ;  /* 0x0000000614157981 */ /* 0x000ee2000c1e1900 */
[----:B--2---:R-:W-:-:S06]  /*0280*/  IMAD.WIDE.U32 R22, R8, 0x4, R16 ;  /* 0x0000000408167825 */ /* 0x004fcc00078e0010 */
[----:B------:R-:W3:Y:S01]  /*0290*/  LDG.E R22, desc[UR6][R22.64] ;  /* 0x0000000616167981 */ /* 0x000ee2000c1e1900 */
[----:B------:R-:W-:Y:S01]  /*02a0*/  IADD3 R26, PT, PT, R12, -0x2, RZ ;  /* 0xfffffffe0c1a7810 */ /* 0x000fe20007ffe0ff */
[----:B---3-5:R-:W-:-:S04]  /*02b0*/  FFMA R24, R21, R22, R24 ;  /* 0x0000001615187223 */ /* 0x028fc80000000018 */
[----:B------:R-:W-:-:S04]  /*02c0*/  IMAD.WIDE.U32 R22, R26, 0x4, R18 ;  /* 0x000000041a167825 */ /* 0x000fc800078e0012 */
[--C-:B------:R-:W-:Y:S01]  /*02d0*/  IMAD.WIDE.U32 R20, R10, 0x4, R16.reuse ;  /* 0x000000040a147825 */ /* 0x100fe200078e0010 */
[----:B------:R1:W-:Y:S04]  /*02e0*/  STG.E desc[UR6][R14.64], R24 ;  /* 0x000000180e007986 */ /* 0x0003e8000c101906 */
[----:B------:R2:W3:Y:S04]  /*02f0*/  LDG.E R26, desc[UR6][R22.64] ;  /* 0x00000006161a7981 */ /* 0x0004e8000c1e1900 */
[----:B------:R4:W3:Y:S01]  /*0300*/  LDG.E R28, desc[UR6][R20.64] ;  /* 0x00000006141c7981 */ /* 0x0008e2000c1e1900 */
[----:B--2---:R-:W-:Y:S01]  /*0310*/  IMAD.WIDE.U32 R22, R9, 0x4, R16 ;  /* 0x0000000409167825 */ /* 0x004fe200078e0010 */
[----:B----4-:R-:W-:-:S05]  /*0320*/  IADD3 R21, PT, PT, R12, -0x1, RZ ;  /* 0xffffffff0c157810 */ /* 0x010fca0007ffe0ff */
[----:B------:R-:W-:-:S04]  /*0330*/  IMAD.WIDE.U32 R20, R21, 0x4, R18 ;  /* 0x0000000415147825 */ /* 0x000fc800078e0012 */
[----:B---3--:R-:W-:-:S05]  /*0340*/  FFMA R26, R26, R28, R24 ;  /* 0x0000001c1a1a7223 */ /* 0x008fca0000000018 */
[----:B------:R2:W-:Y:S04]  /*0350*/  STG.E desc[UR6][R14.64], R26 ;  /* 0x0000001a0e007986 */ /* 0x0005e8000c101906 */
[----:B------:R3:W1:Y:S04]  /*0360*/  LDG.E R28, desc[UR6][R20.64] ;  /* 0x00000006141c7981 */ /* 0x000668000c1e1900 */
[----:B------:R-:W1:Y:S01]  /*0370*/  LDG.E R23, desc[UR6][R22.64] ;  /* 0x0000000616177981 */ /* 0x000e62000c1e1900 */
[----:B---3--:R-:W-:-:S04]  /*0380*/  IMAD.WIDE.U32 R20, R11, 0x4, R16 ;  /* 0x000000040b147825 */ /* 0x008fc800078e0010 */
[----:B-1----:R-:W-:Y:S01]  /*0390*/  FFMA R24, R28, R23, R26 ;  /* 0x000000171c187223 */ /* 0x002fe2000000001a */
[----:B------:R-:W-:-:S04]  /*03a0*/  IMAD.WIDE.U32 R22, R12, 0x4, R18 ;  /* 0x000000040c167825 */ /* 0x000fc800078e0012 */
[----:B------:R1:W-:Y:S04]  /*03b0*/  STG.E desc[UR6][R14.64], R24 ;  /* 0x000000180e007986 */ /* 0x0003e8000c101906 */
[----:B------:R3:W2:Y:S04]  /*03c0*/  LDG.E R28, desc[UR6][R22.64] ;  /* 0x00000006161c7981 */ /* 0x0006a8000c1e1900 */
[----:B------:R-:W2:Y:S01]  /*03d0*/  LDG.E R21, desc[UR6][R20.64] ;  /* 0x0000000614157981 */ /* 0x000ea2000c1e1900 */
[----:B---3--:R-:W-:Y:S01]  /*03e0*/  IADD3 R23, PT, PT, R12, 0x1, RZ ;  /* 0x000000010c177810 */ /* 0x008fe20007ffe0ff */
[----:B--2---:R-:W-:-:S04]  /*03f0*/  FFMA R26, R28, R21, R24 ;  /* 0x000000151c1a7223 */ /* 0x004fc80000000018 */
[----:B------:R-:W-:-:S04]  /*0400*/  IMAD.WIDE.U32 R20, R23, 0x4, R18 ;  /* 0x0000000417147825 */ /* 0x000fc800078e0012 */
[----:B------:R-:W-:Y:S01]  /*0410*/  IMAD.WIDE.U32 R22, R13, 0x4, R16 ;  /* 0x000000040d167825 */ /* 0x000fe200078e0010 */
[----:B------:R2:W-:Y:S04]  /*0420*/  STG.E desc[UR6][R14.64], R26 ;  /* 0x0000001a0e007986 */ /* 0x0005e8000c101906 */
[----:B------:R3:W1:Y:S04]  /*0430*/  LDG.E R28, desc[UR6][R20.64] ;  /* 0x00000006141c7981 */ /* 0x000668000c1e1900 */
[----:B------:R-:W1:Y:S01]  /*0440*/  LDG.E R23, desc[UR6][R22.64] ;  /* 0x0000000616177981 */ /* 0x000e62000c1e1900 */
[----:B---3--:R-:W-:Y:S01]  /*0450*/  IADD3 R21, PT, PT, R12, 0x2, RZ ;  /* 0x000000020c157810 */ /* 0x008fe20007ffe0ff */
[----:B-1----:R-:W-:-:S04]  /*0460*/  FFMA R24, R28, R23, R26 ;  /* 0x000000171c187223 */ /* 0x002fc8000000001a */
[----:B------:R-:W-:-:S04]  /*0470*/  IMAD.WIDE.U32 R22, R21, 0x4, R18 ;  /* 0x0000000415167825 */ /* 0x000fc800078e0012 */
[----:B------:R-:W-:Y:S01]  /*0480*/  IMAD.WIDE.U32 R20, R25, 0x4, R16 ;  /* 0x0000000419147825 */ /* 0x000fe200078e0010 */
[----:B------:R1:W-:Y:S04]  /*0490*/  STG.E desc[UR6][R14.64], R24 ;  /* 0x000000180e007986 */ /* 0x0003e8000c101906 */
[----:B------:R3:W2:Y:S04]  /*04a0*/  LDG.E R28, desc[UR6][R22.64] ;  /* 0x00000006161c7981 */ /* 0x0006a8000c1e1900 */
[----:B------:R-:W2:Y:S01]  /*04b0*/  LDG.E R21, desc[UR6][R20.64] ;  /* 0x0000000614157981 */ /* 0x000ea2000c1e1900 */
[----:B---3--:R-:W-:Y:S01]  /*04c0*/  IADD3 R23, PT, PT, R12, 0x3, RZ ;  /* 0x000000030c177810 */ /* 0x008fe20007ffe0ff */
[----:B--2---:R-:W-:-:S04]  /*04d0*/  FFMA R26, R28, R21, R24 ;  /* 0x000000151c1a7223 */ /* 0x004fc80000000018 */
[--C-:B------:R-:W-:Y:S01]  /*04e0*/  IMAD.WIDE.U32 R20, R23, 0x4, R18.reuse ;  /* 0x0000000417147825 */ /* 0x100fe200078e0012 */
[----:B------:R-:W-:Y:S01]  /*04f0*/  IADD3 R23, PT, PT, R12, 0x4, RZ ;  /* 0x000000040c177810 */ /* 0x000fe20007ffe0ff */
[----:B------:R2:W-:Y:S04]  /*0500*/  STG.E desc[UR6][R14.64], R26 ;  /* 0x0000001a0e007986 */ /* 0x0005e8000c101906 */
[----:B------:R-:W-:Y:S01]  /*0510*/  IMAD.WIDE.U32 R18, R23, 0x4, R18 ;  /* 0x0000000417127825 */ /* 0x000fe200078e0012 */
[----:B------:R-:W3:Y:S03]  /*0520*/  LDG.E R28, desc[UR6][R20.64] ;  /* 0x00000006141c7981 */ /* 0x000ee6000c1e1900 */
[----:B------:R-:W-:-:S06]  /*0530*/  IMAD.WIDE.U32 R22, R27, 0x4, R16 ;  /* 0x000000041b167825 */ /* 0x000fcc00078e0010 */
[----:B------:R-:W3:Y:S01]  /*0540*/  LDG.E R23, desc[UR6][R22.64] ;  /* 0x0000000616177981 */ /* 0x000ee2000c1e1900 */
[----:B------:R-:W-:Y:S01]  /*0550*/  IMAD.WIDE.U32 R16, R29, 0x4, R16 ;  /* 0x000000041d107825 */ /* 0x000fe200078e0010 */
[----:B------:R-:W-:-:S03]  /*0560*/  IADD3 R7, PT, PT, R7, 0x8, RZ ;  /* 0x0000000807077810 */ /* 0x000fc60007ffe0ff */
[----:B---3--:R-:W-:-:S05]  /*0570*/  FFMA R28, R28, R23, R26 ;  /* 0x000000171c1c7223 */ /* 0x008fca000000001a */
[----:B------:R2:W-:Y:S04]  /*0580*/  STG.E desc[UR6][R14.64], R28 ;  /* 0x0000001c0e007986 */ /* 0x0005e8000c101906 */
[----:B------:R-:W1:Y:S04]  /*0590*/  LDG.E R19, desc[UR6][R18.64] ;  /* 0x0000000612137981 */ /* 0x000e68000c1e1900 */
[----:B------:R-:W1:Y:S01]  /*05a0*/  LDG.E R16, desc[UR6][R16.64] ;  /* 0x0000000610107981 */ /* 0x000e62000c1e1900 */
[----:B------:R-:W-:Y:S02]  /*05b0*/  ISETP.NE.AND P1, PT, R7, RZ, PT ;  /* 0x000000ff0700720c */ /* 0x000fe40003f25270 */
[----:B------:R-:W-:-:S02]  /*05c0*/  IADD3 R12, PT, PT, R12, 0x8, RZ ;  /* 0x000000080c0c7810 */ /* 0x000fc40007ffe0ff */
[C---:B------:R-:W-:Y:S02]  /*05d0*/  LEA R10, R2.reuse, R10, 0x3 ;  /* 0x0000000a020a7211 */ /* 0x040fe400078e18ff */
[C---:B------:R-:W-:Y:S02]  /*05e0*/  LEA R9, R2.reuse, R9, 0x3 ;  /* 0x0000000902097211 */ /* 0x040fe400078e18ff */
[C---:B------:R-:W-:Y:S02]  /*05f0*/  LEA R11, R2.reuse, R11, 0x3 ;  /* 0x0000000b020b7211 */ /* 0x040fe400078e18ff */
[C---:B------:R-:W-:Y:S02]  /*0600*/  LEA R13, R2.reuse, R13, 0x3 ;  /* 0x0000000d020d7211 */ /* 0x040fe400078e18ff */
[C---:B------:R-:W-:Y:S02]  /*0610*/  LEA R25, R2.reuse, R25, 0x3 ;  /* 0x0000001902197211 */ /* 0x040fe400078e18ff */
[----:B------:R-:W-:-:S02]  /*0620*/  LEA R27, R2, R27, 0x3 ;  /* 0x0000001b021b7211 */ /* 0x000fc400078e18ff */
[C---:B------:R-:W-:Y:S02]  /*0630*/  LEA R29, R2.reuse, R29, 0x3 ;  /* 0x0000001d021d7211 */ /* 0x040fe400078e18ff */
[----:B------:R-:W-:Y:S01]  /*0640*/  LEA R8, R2, R8, 0x3 ;  /* 0x0000000802087211 */ /* 0x000fe200078e18ff */
[----:B-1----:R-:W-:-:S05]  /*0650*/  FFMA R24, R19, R16, R28 ;  /* 0x0000001013187223 */ /* 0x002fca000000001c */
[----:B------:R2:W-:Y:S01]  /*0660*/  STG.E desc[UR6][R14.64], R24 ;  /* 0x000000180e007986 */ /* 0x0005e2000c101906 */
[----:B------:R-:W-:Y:S05]  /*0670*/  @P1 BRA `(.L_x_19) ;  /* 0xfffffff800ec1947 */ /* 0x000fea000383ffff */
.L_x_18:
[----:B------:R-:W-:Y:S05]  /*0680*/  @!P0 EXIT ;  /* 0x000000000000894d */ /* 0x000fea0003800000 */
[----:B------:R-:W-:Y:S02]  /*0690*/  ISETP.GE.U32.AND P0, PT, R4, 0x4, PT ;  /* 0x000000040400780c */ /* 0x000fe40003f06070 */
[----:B------:R-:W-:-:S04]  /*06a0*/  LOP3.LUT R22, R0, 0x3, RZ, 0xc0, !PT ;  /* 0x0000000300167812 */ /* 0x000fc800078ec0ff */
[----:B------:R-:W-:-:S07]  /*06b0*/  ISETP.NE.AND P1, PT, R22, RZ, PT ;  /* 0x000000ff1600720c */ /* 0x000fce0003f25270 */
[----:B------:R-:W-:Y:S06]  /*06c0*/  @!P0 BRA `(.L_x_20) ;  /* 0x00000000008c8947 */ /* 0x000fec0003800000 */
[----:B------:R-:W1:Y:S01]  /*06d0*/  LDC.64 R10, c[0x0][0x380] ;  /* 0x0000e000ff0a7b82 */ /* 0x000e620000000a00 */
[----:B------:R-:W-:Y:S02]  /*06e0*/  IMAD R7, R5, R0, R6 ;  /* 0x0000000005077224 */ /* 0x000fe400078e0206 */
[----:B------:R-:W-:-:S05]  /*06f0*/  IMAD R17, R6, R2, R3 ;  /* 0x0000000206117224 */ /* 0x000fca00078e0203 */
[----:B------:R-:W3:Y:S01]  /*0700*/  LDC.64 R8, c[0x0][0x388] ;  /* 0x0000e200ff087b82 */ /* 0x000ee20000000a00 */
[----:B-1----:R-:W-:-:S06]  /*0710*/  IMAD.WIDE.U32 R18, R7, 0x4, R10 ;  /* 0x0000000407127825 */ /* 0x002fcc00078e000a */
[----:B------:R-:W4:Y:S01]  /*0720*/  LDG.E R19, desc[UR6][R18.64] ;  /* 0x0000000612137981 */ /* 0x000f22000c1e1900 */
[----:B---3--:R-:W-:-:S06]  /*0730*/  IMAD.WIDE.U32 R12, R17, 0x4, R8 ;  /* 0x00000004110c7825 */ /* 0x008fcc00078e0008 */
[----:B------:R-:W4:Y:S01]  /*0740*/  LDG.E R12, desc[UR6][R12.64] ;  /* 0x000000060c0c7981 */ /* 0x000f22000c1e1900 */
[----:B------:R-:W-:Y:S02]  /*0750*/  IADD3 R21, PT, PT, R7, 0x1, RZ ;  /* 0x0000000107157810 */ /* 0x000fe40007ffe0ff */
[----:B------:R-:W-:-:S03]  /*0760*/  IADD3 R25, PT, PT, R17, R2, RZ ;  /* 0x0000000211197210 */ /* 0x000fc60007ffe0ff */
[----:B------:R-:W-:-:S04]  /*0770*/  IMAD.WIDE.U32 R20, R21, 0x4, R10 ;  /* 0x0000000415147825 */ /* 0x000fc800078e000a */
[----:B------:R-:W-:-:S04]  /*0780*/  IMAD.WIDE.U32 R16, R25, 0x4, R8 ;  /* 0x0000000419107825 */ /* 0x000fc800078e0008 */
[----:B----45:R-:W-:-:S05]  /*0790*/  FFMA R23, R19, R12, R24 ;  /* 0x0000000c13177223 */ /* 0x030fca0000000018 */
[----:B------:R1:W-:Y:S04]  /*07a0*/  STG.E desc[UR6][R14.64], R23 ;  /* 0x000000170e007986 */ /* 0x0003e8000c101906 */
[----:B------:R-:W3:Y:S04]  /*07b0*/  LDG.E R20, desc[UR6][R20.64] ;  /* 0x0000000614147981 */ /* 0x000ee8000c1e1900 */
[----:B------:R-:W3:Y:S01]  /*07c0*/  LDG.E R16, desc[UR6][R16.64] ;  /* 0x0000000610107981 */ /* 0x000ee2000c1e1900 */
[----:B------:R-:W-:Y:S02]  /*07d0*/  IADD3 R27, PT, PT, R7, 0x2, RZ ;  /* 0x00000002071b7810 */ /* 0x000fe40007ffe0ff */
[----:B------:R-:W-:-:S03]  /*07e0*/  IADD3 R29, PT, PT, R25, R2, RZ ;  /* 0x00000002191d7210 */ /* 0x000fc60007ffe0ff */
[----:B------:R-:W-:-:S04]  /*07f0*/  IMAD.WIDE.U32 R18, R27, 0x4, R10 ;  /* 0x000000041b127825 */ /* 0x000fc800078e000a */
[----:B------:R-:W-:-:S04]  /*0800*/  IMAD.WIDE.U32 R12, R29, 0x4, R8 ;  /* 0x000000041d0c7825 */ /* 0x000fc800078e0008 */
[----:B---3--:R-:W-:-:S05]  /*0810*/  FFMA R25, R20, R16, R23 ;  /* 0x0000001014197223 */ /* 0x008fca0000000017 */
[----:B------:R3:W-:Y:S04]  /*0820*/  STG.E desc[UR6][R14.64], R25 ;  /* 0x000000190e007986 */ /* 0x0007e8000c101906 */
[----:B------:R-:W4:Y:S04]  /*0830*/  LDG.E R18, desc[UR6][R18.64] ;  /* 0x0000000612127981 */ /* 0x000f28000c1e1900 */
[----:B------:R-:W4:Y:S01]  /*0840*/  LDG.E R12, desc[UR6][R12.64] ;  /* 0x000000060c0c7981 */ /* 0x000f22000c1e1900 */
[----:B-1----:R-:W-:Y:S02]  /*0850*/  IADD3 R23, PT, PT, R7, 0x3, RZ ;  /* 0x0000000307177810 */ /* 0x002fe40007ffe0ff */
[----:B------:R-:W-:-:S03]  /*0860*/  IADD3 R29, PT, PT, R29, R2, RZ ;  /* 0x000000021d1d7210 */ /* 0x000fc60007ffe0ff */
[----:B------:R-:W-:-:S04]  /*0870*/  IMAD.WIDE.U32 R10, R23, 0x4, R10 ;  /* 0x00000004170a7825 */ /* 0x000fc800078e000a */
[----:B------:R-:W-:-:S04]  /*0880*/  IMAD.WIDE.U32 R8, R29, 0x4, R8 ;  /* 0x000000041d087825 */ /* 0x000fc800078e0008 */
[----:B----4-:R-:W-:-:S05]  /*0890*/  FFMA R7, R18, R12, R25 ;  /* 0x0000000c12077223 */ /* 0x010fca0000000019 */
[----:B------:R3:W-:Y:S04]  /*08a0*/  STG.E desc[UR6][R14.64], R7 ;  /* 0x000000070e007986 */ /* 0x0007e8000c101906 */
[----:B------:R-:W2:Y:S04]  /*08b0*/  LDG.E R10, desc[UR6][R10.64] ;  /* 0x000000060a0a7981 */ /* 0x000ea8000c1e1900 */
[----:B------:R-:W2:Y:S01]  /*08c0*/  LDG.E R8, desc[UR6][R8.64] ;  /* 0x0000000608087981 */ /* 0x000ea2000c1e1900 */
[----:B------:R-:W-:Y:S01]  /*08d0*/  IADD3 R6, PT, PT, R6, 0x4, RZ ;  /* 0x0000000406067810 */ /* 0x000fe20007ffe0ff */
[----:B--2---:R-:W-:-:S05]  /*08e0*/  FFMA R24, R10, R8, R7 ;  /* 0x000000080a187223 */ /* 0x004fca0000000007 */
[----:B------:R3:W-:Y:S02]  /*08f0*/  STG.E desc[UR6][R14.64], R24 ;  /* 0x000000180e007986 */ /* 0x0007e4000c101906 */
.L_x_20:
[----:B------:R-:W-:Y:S05]  /*0900*/  @!P1 EXIT ;  /* 0x000000000000994d */ /* 0x000fea0003800000 */
[----:B------:R-:W-:Y:S02]  /*0910*/  ISETP.NE.AND P0, PT, R22, 0x1, PT ;  /* 0x000000011600780c */ /* 0x000fe40003f05270 */
[----:B------:R-:W-:-:S04]  /*0920*/  LOP3.LUT R4, R0, 0x1, RZ, 0xc0, !PT ;  /* 0x0000000100047812 */ /* 0x000fc800078ec0ff */
[----:B------:R-:W-:-:S07]  /*0930*/  ISETP.NE.U32.AND P1, PT, R4, 0x1, PT ;  /* 0x000000010400780c */ /* 0x000fce0003f25070 */
[----:B------:R-:W-:Y:S06]  /*0940*/  @!P0 BRA `(.L_x_21) ;  /* 0x00000000004c8947 */ /* 0x000fec0003800000 */
[----:B------:R-:W1:Y:S01]  /*0950*/  LDC.64 R10, c[0x0][0x380] ;  /* 0x0000e000ff0a7b82 */ /* 0x000e620000000a00 */
[----:B---3--:R-:W-:Y:S02]  /*0960*/  IMAD R7, R5, R0, R6 ;  /* 0x0000000005077224 */ /* 0x008fe400078e0206 */
        /* <DEDUP_REMOVED lines=12> */
[----:B------:R-:W2:Y:S04]  /*0a30*/  LDG.E R10, desc[UR6][R10.64] ;  /* 0x000000060a0a7981 */ /* 0x000ea8000c1e1900 */
[----:B------:R-:W2:Y:S01]  /*0a40*/  LDG.E R8, desc[UR6][R8.64] ;  /* 0x0000000608087981 */ /* 0x000ea2000c1e1900 */
[----:B------:R-:W-:Y:S01]  /*0a50*/  IADD3 R6, PT, PT, R6, 0x2, RZ ;  /* 0x0000000206067810 */ /* 0x000fe20007ffe0ff */
[----:B--2---:R-:W-:-:S05]  /*0a60*/  FFMA R24, R10, R8, R7 ;  /* 0x000000080a187223 */ /* 0x004fca0000000007 */
[----:B------:R1:W-:Y:S02]  /*0a70*/  STG.E desc[UR6][R14.64], R24 ;  /* 0x000000180e007986 */ /* 0x0003e4000c101906 */
.L_x_21:
[----:B------:R-:W-:Y:S05]  /*0a80*/  @P1 EXIT ;  /* 0x000000000000194d */ /* 0x000fea0003800000 */
[----:B------:R-:W4:Y:S01]  /*0a90*/  LDC.64 R8, c[0x0][0x380] ;  /* 0x0000e000ff087b82 */ /* 0x000f220000000a00 */
[----:B------:R-:W-:Y:S02]  /*0aa0*/  IMAD R5, R5, R0, R6 ;  /* 0x0000000005057224 */ /* 0x000fe400078e0206 */
[----:B-1-3--:R-:W-:-:S05]  /*0ab0*/  IMAD R7, R6, R2, R3 ;  /* 0x0000000206077224 */ /* 0x00afca00078e0203 */
[----:B------:R-:W1:Y:S01]  /*0ac0*/  LDC.64 R10, c[0x0][0x388] ;  /* 0x0000e200ff0a7b82 */ /* 0x000e620000000a00 */
[----:B----4-:R-:W-:-:S06]  /*0ad0*/  IMAD.WIDE.U32 R2, R5, 0x4, R8 ;  /* 0x0000000405027825 */ /* 0x010fcc00078e0008 */
[----:B------:R-:W3:Y:S01]  /*0ae0*/  LDG.E R3, desc[UR6][R2.64] ;  /* 0x0000000602037981 */ /* 0x000ee2000c1e1900 */
[----:B-1----:R-:W-:-:S06]  /*0af0*/  IMAD.WIDE.U32 R4, R7, 0x4, R10 ;  /* 0x0000000407047825 */ /* 0x002fcc00078e000a */
[----:B------:R-:W3:Y:S02]  /*0b00*/  LDG.E R4, desc[UR6][R4.64] ;  /* 0x0000000604047981 */ /* 0x000ee4000c1e1900 */
[----:B---3-5:R-:W-:-:S05]  /*0b10*/  FFMA R7, R3, R4, R24 ;  /* 0x0000000403077223 */ /* 0x028fca0000000018 */
[----:B------:R-:W-:Y:S01]  /*0b20*/  STG.E desc[UR6][R14.64], R7 ;  /* 0x000000070e007986 */ /* 0x000fe2000c101906 */
[----:B------:R-:W-:Y:S05]  /*0b30*/  EXIT ;  /* 0x000000000000794d */ /* 0x000fea0003800000 */
.L_x_22:
        /* <DEDUP_REMOVED lines=12> */
.L_x_26:


//--------------------- .nv.shared._Z16_matrixMulShBcPdPKfS0_Pfiii --------------------------
	.section	.nv.shared._Z16_matrixMulShBcPdPKfS0_Pfiii,"aw",@nobits
	.sectionflags	@""
	.align	4
.nv.shared._Z16_matrixMulShBcPdPKfS0_Pfiii:
	.zero		3200


//--------------------- .nv.shared.reserved.0     --------------------------
	.section	.nv.shared.reserved.0,"aw",@nobits
	.weak		__nv_reservedSMEM_offset_0_alias
	.size		__nv_reservedSMEM_offset_0_alias, 0, 64
	.other		__nv_reservedSMEM_offset_0_alias,@"STO_CUDA_RESERVED_SHARED STV_DEFAULT"
__nv_reservedSMEM_offset_0_alias:
	.zero		0
	.zero		64


//--------------------- .nv.shared._Z14_matrixMulShBcPKfS0_Pfiii --------------------------
	.section	.nv.shared._Z14_matrixMulShBcPKfS0_Pfiii,"aw",@nobits
	.sectionflags	@""
	.align	4
.nv.shared._Z14_matrixMulShBcPKfS0_Pfiii:
	.zero		3072


//--------------------- .nv.shared._Z12_matrixMulShPKfS0_Pfiii --------------------------
	.section	.nv.shared._Z12_matrixMulShPKfS0_Pfiii,"aw",@nobits
	.sectionflags	@""
	.align	4
.nv.shared._Z12_matrixMulShPKfS0_Pfiii:
	.zero		3072


//--------------------- .nv.constant0._Z16_matrixMulShBcPdPKfS0_Pfiii --------------------------
	.section	.nv.constant0._Z16_matrixMulShBcPdPKfS0_Pfiii,"a",@progbits
	.sectionflags	@""
	.align	4
.nv.constant0._Z16_matrixMulShBcPdPKfS0_Pfiii:
	.zero		932


//--------------------- .nv.constant0._Z14_matrixMulShBcPKfS0_Pfiii --------------------------
	.section	.nv.constant0._Z14_matrixMulShBcPKfS0_Pfiii,"a",@progbits
	.sectionflags	@""
	.align	4
.nv.constant0._Z14_matrixMulShBcPKfS0_Pfiii:
	.zero		932


//--------------------- .nv.constant0._Z12_matrixMulShPKfS0_Pfiii --------------------------
	.section	.nv.constant0._Z12_matrixMulShPKfS0_Pfiii,"a",@progbits
	.sectionflags	@""
	.align	4
.nv.constant0._Z12_matrixMulShPKfS0_Pfiii:
	.zero		932


//--------------------- .nv.constant0._Z10_matrixMulPKfS0_Pfiii --------------------------
	.section	.nv.constant0._Z10_matrixMulPKfS0_Pfiii,"a",@progbits
	.sectionflags	@""
	.align	4
.nv.constant0._Z10_matrixMulPKfS0_Pfiii:
	.zero		932


//--------------------- SYMBOLS --------------------------

	.type		.nv.reservedSmem.offset0,@object
	.size		.nv.reservedSmem.offset0,0x4
	.type		.nv.reservedSmem.cap,@object
	.size		.nv.reservedSmem.cap,0x4
